//
// Generated by NVIDIA NVVM Compiler
//
// Compiler Build ID: CL-36424714
// Cuda compilation tools, release 13.0, V13.0.88
// Based on NVVM 20.0.0
//

.version 9.0
.target sm_100
.address_size 64

	// .globl	_Z16matrixColumnNormPfS_S_S_iii
// _ZZ25matrixColumnNormOptimizedPfS_S_S_iiiE5d_in1 has been demoted
// _ZZ25matrixColumnNormOptimizedPfS_S_S_iiiE5d_in2 has been demoted
// _ZZ25matrixColumnNormOptimizedPfS_S_S_iiiE6d_out1 has been demoted
// _ZZ25matrixColumnNormOptimizedPfS_S_S_iiiE6d_out2 has been demoted
// _ZZ25matrixColumnNormOptimizedPfS_S_S_iiiE7d_mean1 has been demoted
// _ZZ25matrixColumnNormOptimizedPfS_S_S_iiiE5d_sd1 has been demoted

.visible .entry _Z16matrixColumnNormPfS_S_S_iii(
	.param .u64 .ptr .align 1 _Z16matrixColumnNormPfS_S_S_iii_param_0,
	.param .u64 .ptr .align 1 _Z16matrixColumnNormPfS_S_S_iii_param_1,
	.param .u64 .ptr .align 1 _Z16matrixColumnNormPfS_S_S_iii_param_2,
	.param .u64 .ptr .align 1 _Z16matrixColumnNormPfS_S_S_iii_param_3,
	.param .u32 _Z16matrixColumnNormPfS_S_S_iii_param_4,
	.param .u32 _Z16matrixColumnNormPfS_S_S_iii_param_5,
	.param .u32 _Z16matrixColumnNormPfS_S_S_iii_param_6
)
{
	.reg .pred 	%p<17>;
	.reg .b32 	%r<20>;
	.reg .b32 	%f<81>;
	.reg .b64 	%rd<18>;

	ld.param.u64 	%rd7, [_Z16matrixColumnNormPfS_S_S_iii_param_0];
	ld.param.u64 	%rd8, [_Z16matrixColumnNormPfS_S_S_iii_param_1];
	ld.param.u64 	%rd9, [_Z16matrixColumnNormPfS_S_S_iii_param_2];
	ld.param.u64 	%rd10, [_Z16matrixColumnNormPfS_S_S_iii_param_3];
	ld.param.u32 	%r9, [_Z16matrixColumnNormPfS_S_S_iii_param_4];
	ld.param.u32 	%r10, [_Z16matrixColumnNormPfS_S_S_iii_param_5];
	ld.param.u32 	%r11, [_Z16matrixColumnNormPfS_S_S_iii_param_6];
	cvta.to.global.u64 	%rd1, %rd8;
	cvta.to.global.u64 	%rd11, %rd10;
	cvta.to.global.u64 	%rd12, %rd9;
	cvta.to.global.u64 	%rd2, %rd7;
	mov.u32 	%r12, %tid.y;
	mov.u32 	%r13, %ctaid.x;
	mad.lo.s32 	%r1, %r9, %r13, %r12;
	mul.wide.u32 	%rd13, %r1, 4;
	add.s64 	%rd14, %rd2, %rd13;
	ld.global.f32 	%f1, [%rd14];
	mul.wide.u32 	%rd15, %r13, 4;
	add.s64 	%rd3, %rd12, %rd15;
	ld.global.f32 	%f2, [%rd3];
	sub.f32 	%f3, %f1, %f2;
	add.s64 	%rd4, %rd11, %rd15;
	ld.global.f32 	%f4, [%rd4];
	div.rn.f32 	%f5, %f3, %f4;
	add.s64 	%rd16, %rd1, %rd13;
	st.global.f32 	[%rd16], %f5;
	setp.lt.s32 	%p1, %r11, 1;
	@%p1 bra 	$L__BB0_14;
	add.s32 	%r2, %r1, %r10;
	mul.lo.s32 	%r3, %r9, %r9;
	mul.wide.u32 	%rd17, %r2, 4;
	add.s64 	%rd5, %rd2, %rd17;
	add.s64 	%rd6, %rd1, %rd17;
	and.b32  	%r4, %r11, 7;
	setp.lt.u32 	%p2, %r11, 8;
	@%p2 bra 	$L__BB0_6;
	and.b32  	%r14, %r11, 2147483640;
	neg.s32 	%r19, %r14;
$L__BB0_3:
	.pragma "nounroll";
	setp.ge.u32 	%p3, %r2, %r3;
	@%p3 bra 	$L__BB0_5;
	ld.global.f32 	%f6, [%rd5];
	ld.global.f32 	%f7, [%rd3];
	sub.f32 	%f8, %f6, %f7;
	ld.global.f32 	%f9, [%rd4];
	div.rn.f32 	%f10, %f8, %f9;
	st.global.f32 	[%rd6], %f10;
	ld.global.f32 	%f11, [%rd5];
	ld.global.f32 	%f12, [%rd3];
	sub.f32 	%f13, %f11, %f12;
	ld.global.f32 	%f14, [%rd4];
	div.rn.f32 	%f15, %f13, %f14;
	st.global.f32 	[%rd6], %f15;
	ld.global.f32 	%f16, [%rd5];
	ld.global.f32 	%f17, [%rd3];
	sub.f32 	%f18, %f16, %f17;
	ld.global.f32 	%f19, [%rd4];
	div.rn.f32 	%f20, %f18, %f19;
	st.global.f32 	[%rd6], %f20;
	ld.global.f32 	%f21, [%rd5];
	ld.global.f32 	%f22, [%rd3];
	sub.f32 	%f23, %f21, %f22;
	ld.global.f32 	%f24, [%rd4];
	div.rn.f32 	%f25, %f23, %f24;
	st.global.f32 	[%rd6], %f25;
	ld.global.f32 	%f26, [%rd5];
	ld.global.f32 	%f27, [%rd3];
	sub.f32 	%f28, %f26, %f27;
	ld.global.f32 	%f29, [%rd4];
	div.rn.f32 	%f30, %f28, %f29;
	st.global.f32 	[%rd6], %f30;
	ld.global.f32 	%f31, [%rd5];
	ld.global.f32 	%f32, [%rd3];
	sub.f32 	%f33, %f31, %f32;
	ld.global.f32 	%f34, [%rd4];
	div.rn.f32 	%f35, %f33, %f34;
	st.global.f32 	[%rd6], %f35;
	ld.global.f32 	%f36, [%rd5];
	ld.global.f32 	%f37, [%rd3];
	sub.f32 	%f38, %f36, %f37;
	ld.global.f32 	%f39, [%rd4];
	div.rn.f32 	%f40, %f38, %f39;
	st.global.f32 	[%rd6], %f40;
	ld.global.f32 	%f41, [%rd5];
	ld.global.f32 	%f42, [%rd3];
	sub.f32 	%f43, %f41, %f42;
	ld.global.f32 	%f44, [%rd4];
	div.rn.f32 	%f45, %f43, %f44;
	st.global.f32 	[%rd6], %f45;
$L__BB0_5:
	add.s32 	%r19, %r19, 8;
	setp.ne.s32 	%p4, %r19, 0;
	@%p4 bra 	$L__BB0_3;
$L__BB0_6:
	setp.eq.s32 	%p5, %r4, 0;
	@%p5 bra 	$L__BB0_14;
	setp.ge.u32 	%p6, %r2, %r3;
	and.b32  	%r8, %r11, 3;
	setp.lt.u32 	%p7, %r4, 4;
	or.pred  	%p8, %p7, %p6;
	@%p8 bra 	$L__BB0_9;
	ld.global.f32 	%f46, [%rd5];
	ld.global.f32 	%f47, [%rd3];
	sub.f32 	%f48, %f46, %f47;
	ld.global.f32 	%f49, [%rd4];
	div.rn.f32 	%f50, %f48, %f49;
	st.global.f32 	[%rd6], %f50;
	ld.global.f32 	%f51, [%rd5];
	ld.global.f32 	%f52, [%rd3];
	sub.f32 	%f53, %f51, %f52;
	ld.global.f32 	%f54, [%rd4];
	div.rn.f32 	%f55, %f53, %f54;
	st.global.f32 	[%rd6], %f55;
	ld.global.f32 	%f56, [%rd5];
	ld.global.f32 	%f57, [%rd3];
	sub.f32 	%f58, %f56, %f57;
	ld.global.f32 	%f59, [%rd4];
	div.rn.f32 	%f60, %f58, %f59;
	st.global.f32 	[%rd6], %f60;
	ld.global.f32 	%f61, [%rd5];
	ld.global.f32 	%f62, [%rd3];
	sub.f32 	%f63, %f61, %f62;
	ld.global.f32 	%f64, [%rd4];
	div.rn.f32 	%f65, %f63, %f64;
	st.global.f32 	[%rd6], %f65;
$L__BB0_9:
	setp.eq.s32 	%p9, %r8, 0;
	@%p9 bra 	$L__BB0_14;
	setp.ge.u32 	%p10, %r2, %r3;
	setp.eq.s32 	%p11, %r8, 1;
	or.pred  	%p12, %p11, %p10;
	@%p12 bra 	$L__BB0_12;
	ld.global.f32 	%f66, [%rd5];
	ld.global.f32 	%f67, [%rd3];
	sub.f32 	%f68, %f66, %f67;
	ld.global.f32 	%f69, [%rd4];
	div.rn.f32 	%f70, %f68, %f69;
	st.global.f32 	[%rd6], %f70;
	ld.global.f32 	%f71, [%rd5];
	ld.global.f32 	%f72, [%rd3];
	sub.f32 	%f73, %f71, %f72;
	ld.global.f32 	%f74, [%rd4];
	div.rn.f32 	%f75, %f73, %f74;
	st.global.f32 	[%rd6], %f75;
$L__BB0_12:
	setp.ge.u32 	%p13, %r2, %r3;
	and.b32  	%r18, %r11, 1;
	setp.eq.b32 	%p14, %r18, 1;
	not.pred 	%p15, %p14;
	or.pred  	%p16, %p15, %p13;
	@%p16 bra 	$L__BB0_14;
	ld.global.f32 	%f76, [%rd5];
	ld.global.f32 	%f77, [%rd3];
	sub.f32 	%f78, %f76, %f77;
	ld.global.f32 	%f79, [%rd4];
	div.rn.f32 	%f80, %f78, %f79;
	st.global.f32 	[%rd6], %f80;
$L__BB0_14:
	ret;

}
	// .globl	_Z25matrixColumnNormOptimizedPfS_S_S_iii
.visible .entry _Z25matrixColumnNormOptimizedPfS_S_S_iii(
	.param .u64 .ptr .align 1 _Z25matrixColumnNormOptimizedPfS_S_S_iii_param_0,
	.param .u64 .ptr .align 1 _Z25matrixColumnNormOptimizedPfS_S_S_iii_param_1,
	.param .u64 .ptr .align 1 _Z25matrixColumnNormOptimizedPfS_S_S_iii_param_2,
	.param .u64 .ptr .align 1 _Z25matrixColumnNormOptimizedPfS_S_S_iii_param_3,
	.param .u32 _Z25matrixColumnNormOptimizedPfS_S_S_iii_param_4,
	.param .u32 _Z25matrixColumnNormOptimizedPfS_S_S_iii_param_5,
	.param .u32 _Z25matrixColumnNormOptimizedPfS_S_S_iii_param_6
)
{
	.reg .pred 	%p<17>;
	.reg .b32 	%r<51>;
	.reg .b32 	%f<23>;
	.reg .b64 	%rd<14>;
	// demoted variable
	.shared .align 4 .b8 _ZZ25matrixColumnNormOptimizedPfS_S_S_iiiE5d_in1[64];
	// demoted variable
	.shared .align 4 .b8 _ZZ25matrixColumnNormOptimizedPfS_S_S_iiiE5d_in2[64];
	// demoted variable
	.shared .align 4 .b8 _ZZ25matrixColumnNormOptimizedPfS_S_S_iiiE6d_out1[64];
	// demoted variable
	.shared .align 4 .b8 _ZZ25matrixColumnNormOptimizedPfS_S_S_iiiE6d_out2[64];
	// demoted variable
	.shared .align 4 .b8 _ZZ25matrixColumnNormOptimizedPfS_S_S_iiiE7d_mean1[64];
	// demoted variable
	.shared .align 4 .b8 _ZZ25matrixColumnNormOptimizedPfS_S_S_iiiE5d_sd1[64];
	ld.param.u64 	%rd2, [_Z25matrixColumnNormOptimizedPfS_S_S_iii_param_0];
	ld.param.u64 	%rd3, [_Z25matrixColumnNormOptimizedPfS_S_S_iii_param_1];
	ld.param.u64 	%rd4, [_Z25matrixColumnNormOptimizedPfS_S_S_iii_param_2];
	ld.param.u64 	%rd5, [_Z25matrixColumnNormOptimizedPfS_S_S_iii_param_3];
	ld.param.u32 	%r13, [_Z25matrixColumnNormOptimizedPfS_S_S_iii_param_4];
	ld.param.u32 	%r15, [_Z25matrixColumnNormOptimizedPfS_S_S_iii_param_5];
	ld.param.u32 	%r14, [_Z25matrixColumnNormOptimizedPfS_S_S_iii_param_6];
	cvta.to.global.u64 	%rd6, %rd5;
	cvta.to.global.u64 	%rd7, %rd4;
	cvta.to.global.u64 	%rd8, %rd3;
	cvta.to.global.u64 	%rd9, %rd2;
	mov.u32 	%r16, %ctaid.x;
	mul.lo.s32 	%r17, %r13, %r16;
	mov.u32 	%r18, %ntid.x;
	mov.u32 	%r19, %tid.x;
	mad.lo.s32 	%r1, %r16, %r18, %r19;
	add.s32 	%r2, %r17, %r15;
	mul.wide.u32 	%rd10, %r1, 4;
	add.s64 	%rd11, %rd9, %rd10;
	ld.global.f32 	%f3, [%rd11];
	shl.b32 	%r20, %r19, 2;
	mov.u32 	%r21, _ZZ25matrixColumnNormOptimizedPfS_S_S_iiiE5d_in1;
	add.s32 	%r22, %r21, %r20;
	st.shared.f32 	[%r22], %f3;
	sub.s32 	%r23, %r1, %r17;
	mov.u32 	%r24, _ZZ25matrixColumnNormOptimizedPfS_S_S_iiiE5d_in2;
	add.s32 	%r25, %r24, %r20;
	st.shared.f32 	[%r25], %f3;
	add.s64 	%rd1, %rd8, %rd10;
	ld.global.f32 	%f4, [%rd1];
	mov.u32 	%r26, _ZZ25matrixColumnNormOptimizedPfS_S_S_iiiE6d_out1;
	add.s32 	%r27, %r26, %r20;
	st.shared.f32 	[%r27], %f4;
	mov.u32 	%r28, _ZZ25matrixColumnNormOptimizedPfS_S_S_iiiE6d_out2;
	add.s32 	%r3, %r28, %r20;
	st.shared.f32 	[%r3], %f4;
	sub.s32 	%r29, %r1, %r16;
	add.s64 	%rd12, %rd7, %rd10;
	ld.global.f32 	%f5, [%rd12];
	mov.u32 	%r30, _ZZ25matrixColumnNormOptimizedPfS_S_S_iiiE7d_mean1;
	add.s32 	%r31, %r30, %r20;
	st.shared.f32 	[%r31], %f5;
	add.s64 	%rd13, %rd6, %rd10;
	ld.global.f32 	%f6, [%rd13];
	mov.u32 	%r32, _ZZ25matrixColumnNormOptimizedPfS_S_S_iiiE5d_sd1;
	add.s32 	%r33, %r32, %r20;
	st.shared.f32 	[%r33], %f6;
	bar.sync 	0;
	shl.b32 	%r34, %r23, 2;
	add.s32 	%r35, %r24, %r34;
	ld.shared.f32 	%f7, [%r35];
	shl.b32 	%r36, %r29, 2;
	add.s32 	%r37, %r30, %r36;
	ld.shared.f32 	%f1, [%r37];
	sub.f32 	%f8, %f7, %f1;
	add.s32 	%r38, %r32, %r36;
	ld.shared.f32 	%f2, [%r38];
	div.rn.f32 	%f9, %f8, %f2;
	add.s32 	%r39, %r28, %r34;
	st.shared.f32 	[%r39], %f9;
	setp.lt.s32 	%p1, %r14, 1;
	@%p1 bra 	$L__BB1_14;
	sub.s32 	%r40, %r1, %r2;
	mov.u32 	%r41, %tid.y;
	add.s32 	%r4, %r2, %r41;
	mul.lo.s32 	%r5, %r13, %r13;
	shl.b32 	%r42, %r40, 2;
	add.s32 	%r6, %r21, %r42;
	add.s32 	%r7, %r26, %r42;
	and.b32  	%r8, %r14, 7;
	setp.lt.u32 	%p2, %r14, 8;
	@%p2 bra 	$L__BB1_6;
	and.b32  	%r45, %r14, 2147483640;
	neg.s32 	%r50, %r45;
$L__BB1_3:
	.pragma "nounroll";
	setp.ge.u32 	%p3, %r4, %r5;
	@%p3 bra 	$L__BB1_5;
	ld.shared.f32 	%f10, [%r6];
	sub.f32 	%f11, %f10, %f1;
	div.rn.f32 	%f12, %f11, %f2;
	st.shared.f32 	[%r7], %f12;
$L__BB1_5:
	add.s32 	%r50, %r50, 8;
	setp.ne.s32 	%p4, %r50, 0;
	@%p4 bra 	$L__BB1_3;
$L__BB1_6:
	setp.eq.s32 	%p5, %r8, 0;
	@%p5 bra 	$L__BB1_14;
	setp.ge.u32 	%p6, %r4, %r5;
	and.b32  	%r12, %r14, 3;
	setp.lt.u32 	%p7, %r8, 4;
	or.pred  	%p8, %p7, %p6;
	@%p8 bra 	$L__BB1_9;
	ld.shared.f32 	%f13, [%r6];
	sub.f32 	%f14, %f13, %f1;
	div.rn.f32 	%f15, %f14, %f2;
	st.shared.f32 	[%r7], %f15;
$L__BB1_9:
	setp.eq.s32 	%p9, %r12, 0;
	@%p9 bra 	$L__BB1_14;
	setp.ge.u32 	%p10, %r4, %r5;
	setp.eq.s32 	%p11, %r12, 1;
	or.pred  	%p12, %p11, %p10;
	@%p12 bra 	$L__BB1_12;
	ld.shared.f32 	%f16, [%r6];
	sub.f32 	%f17, %f16, %f1;
	div.rn.f32 	%f18, %f17, %f2;
	st.shared.f32 	[%r7], %f18;
$L__BB1_12:
	setp.ge.u32 	%p13, %r4, %r5;
	and.b32  	%r49, %r14, 1;
	setp.eq.b32 	%p14, %r49, 1;
	not.pred 	%p15, %p14;
	or.pred  	%p16, %p15, %p13;
	@%p16 bra 	$L__BB1_14;
	ld.shared.f32 	%f19, [%r6];
	sub.f32 	%f20, %f19, %f1;
	div.rn.f32 	%f21, %f20, %f2;
	st.shared.f32 	[%r7], %f21;
$L__BB1_14:
	ld.shared.f32 	%f22, [%r3];
	st.global.f32 	[%rd1], %f22;
	ret;

}


// ===== COMPILED SASS (sm_100) =====

	.target	sm_100

	.elftype	@"ET_EXEC"


//--------------------- .note.nv.tkinfo           --------------------------
	.section	.note.nv.tkinfo,"",@"SHT_NOTE"
	.sectionflags	@"SHF_NOTE_NV_TKINFO"
	.tkinfo
        /*0018*/ 	.word	0x00000002
        /*0030*/ 	.string	""
        /*0030*/ 	.string	"ptxas"
        /*0030*/ 	.string	"Cuda compilation tools, release 13.0, V13.0.88"
        /*0030*/ 	.string	"Build cuda_13.0.r13.0/compiler.36424714_0"
        /*0030*/ 	.string	"-arch sm_100 -m 64 "



//--------------------- .note.nv.cuinfo           --------------------------
	.section	.note.nv.cuinfo,"",@"SHT_NOTE"
	.sectionflags	@"SHF_NOTE_NV_CUINFO"
        /*0018*/ 	.short	0x0002
        /*001a*/ 	.short	0x0064
        /*001c*/ 	.short	0x0082
	.zero		2


//--------------------- .nv.info                  --------------------------
	.section	.nv.info,"",@"SHT_CUDA_INFO"
	.align	4


	//----- nvinfo : EIATTR_REGCOUNT
	.align		4
        /*0000*/ 	.byte	0x04, 0x2f
        /*0002*/ 	.short	(.L_1 - .L_0)
	.align		4
.L_0:
        /*0004*/ 	.word	index@(_Z16matrixColumnNormPfS_S_S_iii)
        /*0008*/ 	.word	0x00000018


	//----- nvinfo : EIATTR_FRAME_SIZE
	.align		4
.L_1:
        /*000c*/ 	.byte	0x04, 0x11
        /*000e*/ 	.short	(.L_3 - .L_2)
	.align		4
.L_2:
        /*0010*/ 	.word	index@($__internal_1_$__cuda_sm3x_div_rn_noftz_f32_slowpath)
        /*0014*/ 	.word	0x00000000


	//----- nvinfo : EIATTR_FRAME_SIZE
	.align		4
.L_3:
        /*0018*/ 	.byte	0x04, 0x11
        /*001a*/ 	.short	(.L_5 - .L_4)
	.align		4
.L_4:
        /*001c*/ 	.word	index@(_Z16matrixColumnNormPfS_S_S_iii)
        /*0020*/ 	.word	0x00000000


	//----- nvinfo : EIATTR_REGCOUNT
	.align		4
.L_5:
        /*0024*/ 	.byte	0x04, 0x2f
        /*0026*/ 	.short	(.L_7 - .L_6)
	.align		4
.L_6:
        /*0028*/ 	.word	index@(_Z25matrixColumnNormOptimizedPfS_S_S_iii)
        /*002c*/ 	.word	0x00000017


	//----- nvinfo : EIATTR_FRAME_SIZE
	.align		4
.L_7:
        /*0030*/ 	.byte	0x04, 0x11
        /*0032*/ 	.short	(.L_9 - .L_8)
	.align		4
.L_8:
        /*0034*/ 	.word	index@($__internal_0_$__cuda_sm3x_div_rn_noftz_f32_slowpath)
        /*0038*/ 	.word	0x00000000


	//----- nvinfo : EIATTR_FRAME_SIZE
	.align		4
.L_9:
        /*003c*/ 	.byte	0x04, 0x11
        /*003e*/ 	.short	(.L_11 - .L_10)
	.align		4
.L_10:
        /*0040*/ 	.word	index@(_Z25matrixColumnNormOptimizedPfS_S_S_iii)
        /*0044*/ 	.word	0x00000000


	//----- nvinfo : EIATTR_MIN_STACK_SIZE
	.align		4
.L_11:
        /*0048*/ 	.byte	0x04, 0x12
        /*004a*/ 	.short	(.L_13 - .L_12)
	.align		4
.L_12:
        /*004c*/ 	.word	index@(_Z25matrixColumnNormOptimizedPfS_S_S_iii)
        /*0050*/ 	.word	0x00000000


	//----- nvinfo : EIATTR_MIN_STACK_SIZE
	.align		4
.L_13:
        /*0054*/ 	.byte	0x04, 0x12
        /*0056*/ 	.short	(.L_15 - .L_14)
	.align		4
.L_14:
        /*0058*/ 	.word	index@(_Z16matrixColumnNormPfS_S_S_iii)
        /*005c*/ 	.word	0x00000000
.L_15:


//--------------------- .nv.compat                --------------------------
	.section	.nv.compat,"",@"SHT_CUDA_COMPAT_INFO"
	.align	4
        /*0000*/ 	.byte	0x02, 0x09, 0x00, 0x00, 0x02, 0x02, 0x01, 0x00, 0x02, 0x05, 0x05, 0x00, 0x03, 0x07, 0x01, 0x01
        /*0010*/ 	.byte	0x02, 0x03, 0x00, 0x00, 0x02, 0x06, 0x01, 0x00, 0x04, 0x0b, 0x08, 0x00, 0x01, 0x00, 0x00, 0x00
        /*0020*/ 	.byte	0x00, 0x00, 0x00, 0x00


//--------------------- .nv.info._Z25matrixColumnNormOptimizedPfS_S_S_iii --------------------------
	.section	.nv.info._Z25matrixColumnNormOptimizedPfS_S_S_iii,"",@"SHT_CUDA_INFO"
	.sectionflags	@""
	.align	4


	//----- nvinfo : EIATTR_CUDA_API_VERSION
	.align		4
        /*0000*/ 	.byte	0x04, 0x37
        /*0002*/ 	.short	(.L_17 - .L_16)
.L_16:
        /*0004*/ 	.word	0x00000082


	//----- nvinfo : EIATTR_KPARAM_INFO
	.align		4
.L_17:
        /*0008*/ 	.byte	0x04, 0x17
        /*000a*/ 	.short	(.L_19 - .L_18)
.L_18:
        /*000c*/ 	.word	0x00000000
        /*0010*/ 	.short	0x0006
        /*0012*/ 	.short	0x0028
        /*0014*/ 	.byte	0x00, 0xf0, 0x11, 0x00


	//----- nvinfo : EIATTR_KPARAM_INFO
	.align		4
.L_19:
        /*0018*/ 	.byte	0x04, 0x17
        /*001a*/ 	.short	(.L_21 - .L_20)
.L_20:
        /*001c*/ 	.word	0x00000000
        /*0020*/ 	.short	0x0005
        /*0022*/ 	.short	0x0024
        /*0024*/ 	.byte	0x00, 0xf0, 0x11, 0x00


	//----- nvinfo : EIATTR_KPARAM_INFO
	.align		4
.L_21:
        /*0028*/ 	.byte	0x04, 0x17
        /*002a*/ 	.short	(.L_23 - .L_22)
.L_22:
        /*002c*/ 	.word	0x00000000
        /*0030*/ 	.short	0x0004
        /*0032*/ 	.short	0x0020
        /*0034*/ 	.byte	0x00, 0xf0, 0x11, 0x00


	//----- nvinfo : EIATTR_KPARAM_INFO
	.align		4
.L_23:
        /*0038*/ 	.byte	0x04, 0x17
        /*003a*/ 	.short	(.L_25 - .L_24)
.L_24:
        /*003c*/ 	.word	0x00000000
        /*0040*/ 	.short	0x0003
        /*0042*/ 	.short	0x0018
        /*0044*/ 	.byte	0x00, 0xf5, 0x21, 0x00


	//----- nvinfo : EIATTR_KPARAM_INFO
	.align		4
.L_25:
        /*0048*/ 	.byte	0x04, 0x17
        /*004a*/ 	.short	(.L_27 - .L_26)
.L_26:
        /*004c*/ 	.word	0x00000000
        /*0050*/ 	.short	0x0002
        /*0052*/ 	.short	0x0010
        /*0054*/ 	.byte	0x00, 0xf5, 0x21, 0x00


	//----- nvinfo : EIATTR_KPARAM_INFO
	.align		4
.L_27:
        /*0058*/ 	.byte	0x04, 0x17
        /*005a*/ 	.short	(.L_29 - .L_28)
.L_28:
        /*005c*/ 	.word	0x00000000
        /*0060*/ 	.short	0x0001
        /*0062*/ 	.short	0x0008
        /*0064*/ 	.byte	0x00, 0xf5, 0x21, 0x00


	//----- nvinfo : EIATTR_KPARAM_INFO
	.align		4
.L_29:
        /*0068*/ 	.byte	0x04, 0x17
        /*006a*/ 	.short	(.L_31 - .L_30)
.L_30:
        /*006c*/ 	.word	0x00000000
        /*0070*/ 	.short	0x0000
        /*0072*/ 	.short	0x0000
        /*0074*/ 	.byte	0x00, 0xf5, 0x21, 0x00


	//----- nvinfo : EIATTR_SPARSE_MMA_MASK
	.align		4
.L_31:
        /*0078*/ 	.byte	0x03, 0x50
        /*007a*/ 	.short	0x0000


	//----- nvinfo : EIATTR_MAXREG_COUNT
	.align		4
        /*007c*/ 	.byte	0x03, 0x1b
        /*007e*/ 	.short	0x00ff


	//----- nvinfo : EIATTR_NUM_BARRIERS
	.align		4
        /*0080*/ 	.byte	0x02, 0x4c
        /*0082*/ 	.byte	0x01
	.zero		1


	//----- nvinfo : EIATTR_MERCURY_ISA_VERSION
	.align		4
        /*0084*/ 	.byte	0x03, 0x5f
        /*0086*/ 	.short	0x0101


	//----- nvinfo : EIATTR_VRC_CTA_INIT_COUNT
	.align		4
        /*0088*/ 	.byte	0x02, 0x4a
	.zero		1
	.zero		1


	//----- nvinfo : EIATTR_EXIT_INSTR_OFFSETS
	.align		4
        /*008c*/ 	.byte	0x04, 0x1c
        /*008e*/ 	.short	(.L_33 - .L_32)


	//   ....[0]....
.L_32:
        /*0090*/ 	.word	0x00000b70


	//----- nvinfo : EIATTR_CRS_STACK_SIZE
	.align		4
.L_33:
        /*0094*/ 	.byte	0x04, 0x1e
        /*0096*/ 	.short	(.L_35 - .L_34)
.L_34:
        /*0098*/ 	.word	0x00000000


	//----- nvinfo : EIATTR_CBANK_PARAM_SIZE
	.align		4
.L_35:
        /*009c*/ 	.byte	0x03, 0x19
        /*009e*/ 	.short	0x002c


	//----- nvinfo : EIATTR_PARAM_CBANK
	.align		4
        /*00a0*/ 	.byte	0x04, 0x0a
        /*00a2*/ 	.short	(.L_37 - .L_36)
	.align		4
.L_36:
        /*00a4*/ 	.word	index@(.nv.constant0._Z25matrixColumnNormOptimizedPfS_S_S_iii)
        /*00a8*/ 	.short	0x0380
        /*00aa*/ 	.short	0x002c


	//----- nvinfo : EIATTR_SW_WAR
	.align		4
.L_37:
        /*00ac*/ 	.byte	0x04, 0x36
        /*00ae*/ 	.short	(.L_39 - .L_38)
.L_38:
        /*00b0*/ 	.word	0x00000008
.L_39:


//--------------------- .nv.info._Z16matrixColumnNormPfS_S_S_iii --------------------------
	.section	.nv.info._Z16matrixColumnNormPfS_S_S_iii,"",@"SHT_CUDA_INFO"
	.sectionflags	@""
	.align	4


	//----- nvinfo : EIATTR_CUDA_API_VERSION
	.align		4
        /*0000*/ 	.byte	0x04, 0x37
        /*0002*/ 	.short	(.L_41 - .L_40)
.L_40:
        /*0004*/ 	.word	0x00000082


	//----- nvinfo : EIATTR_KPARAM_INFO
	.align		4
.L_41:
        /*0008*/ 	.byte	0x04, 0x17
        /*000a*/ 	.short	(.L_43 - .L_42)
.L_42:
        /*000c*/ 	.word	0x00000000
        /*0010*/ 	.short	0x0006
        /*0012*/ 	.short	0x0028
        /*0014*/ 	.byte	0x00, 0xf0, 0x11, 0x00


	//----- nvinfo : EIATTR_KPARAM_INFO
	.align		4
.L_43:
        /*0018*/ 	.byte	0x04, 0x17
        /*001a*/ 	.short	(.L_45 - .L_44)
.L_44:
        /*001c*/ 	.word	0x00000000
        /*0020*/ 	.short	0x0005
        /*0022*/ 	.short	0x0024
        /*0024*/ 	.byte	0x00, 0xf0, 0x11, 0x00


	//----- nvinfo : EIATTR_KPARAM_INFO
	.align		4
.L_45:
        /*0028*/ 	.byte	0x04, 0x17
        /*002a*/ 	.short	(.L_47 - .L_46)
.L_46:
        /*002c*/ 	.word	0x00000000
        /*0030*/ 	.short	0x0004
        /*0032*/ 	.short	0x0020
        /*0034*/ 	.byte	0x00, 0xf0, 0x11, 0x00


	//----- nvinfo : EIATTR_KPARAM_INFO
	.align		4
.L_47:
        /*0038*/ 	.byte	0x04, 0x17
        /*003a*/ 	.short	(.L_49 - .L_48)
.L_48:
        /*003c*/ 	.word	0x00000000
        /*0040*/ 	.short	0x0003
        /*0042*/ 	.short	0x0018
        /*0044*/ 	.byte	0x00, 0xf5, 0x21, 0x00


	//----- nvinfo : EIATTR_KPARAM_INFO
	.align		4
.L_49:
        /*0048*/ 	.byte	0x04, 0x17
        /*004a*/ 	.short	(.L_51 - .L_50)
.L_50:
        /*004c*/ 	.word	0x00000000
        /*0050*/ 	.short	0x0002
        /*0052*/ 	.short	0x0010
        /*0054*/ 	.byte	0x00, 0xf5, 0x21, 0x00


	//----- nvinfo : EIATTR_KPARAM_INFO
	.align		4
.L_51:
        /*0058*/ 	.byte	0x04, 0x17
        /*005a*/ 	.short	(.L_53 - .L_52)
.L_52:
        /*005c*/ 	.word	0x00000000
        /*0060*/ 	.short	0x0001
        /*0062*/ 	.short	0x0008
        /*0064*/ 	.byte	0x00, 0xf5, 0x21, 0x00


	//----- nvinfo : EIATTR_KPARAM_INFO
	.align		4
.L_53:
        /*0068*/ 	.byte	0x04, 0x17
        /*006a*/ 	.short	(.L_55 - .L_54)
.L_54:
        /*006c*/ 	.word	0x00000000
        /*0070*/ 	.short	0x0000
        /*0072*/ 	.short	0x0000
        /*0074*/ 	.byte	0x00, 0xf5, 0x21, 0x00


	//----- nvinfo : EIATTR_SPARSE_MMA_MASK
	.align		4
.L_55:
        /*0078*/ 	.byte	0x03, 0x50
        /*007a*/ 	.short	0x0000


	//----- nvinfo : EIATTR_MAXREG_COUNT
	.align		4
        /*007c*/ 	.byte	0x03, 0x1b
        /*007e*/ 	.short	0x00ff


	//----- nvinfo : EIATTR_MERCURY_ISA_VERSION
	.align		4
        /*0080*/ 	.byte	0x03, 0x5f
        /*0082*/ 	.short	0x0101


	//----- nvinfo : EIATTR_VRC_CTA_INIT_COUNT
	.align		4
        /*0084*/ 	.byte	0x02, 0x4a
	.zero		1
	.zero		1


	//----- nvinfo : EIATTR_EXIT_INSTR_OFFSETS
	.align		4
        /*0088*/ 	.byte	0x04, 0x1c
        /*008a*/ 	.short	(.L_57 - .L_56)


	//   ....[0]....
.L_56:
        /*008c*/ 	.word	0x00000210


	//   ....[1]....
        /*0090*/ 	.word	0x00000c90


	//   ....[2]....
        /*0094*/ 	.word	0x000011c0


	//   ....[3]....
        /*0098*/ 	.word	0x000014b0


	//   ....[4]....
        /*009c*/ 	.word	0x000015d0


	//----- nvinfo : EIATTR_CRS_STACK_SIZE
	.align		4
.L_57:
        /*00a0*/ 	.byte	0x04, 0x1e
        /*00a2*/ 	.short	(.L_59 - .L_58)
.L_58:
        /*00a4*/ 	.word	0x00000000


	//----- nvinfo : EIATTR_CBANK_PARAM_SIZE
	.align		4
.L_59:
        /*00a8*/ 	.byte	0x03, 0x19
        /*00aa*/ 	.short	0x002c


	//----- nvinfo : EIATTR_PARAM_CBANK
	.align		4
        /*00ac*/ 	.byte	0x04, 0x0a
        /*00ae*/ 	.short	(.L_61 - .L_60)
	.align		4
.L_60:
        /*00b0*/ 	.word	index@(.nv.constant0._Z16matrixColumnNormPfS_S_S_iii)
        /*00b4*/ 	.short	0x0380
        /*00b6*/ 	.short	0x002c


	//----- nvinfo : EIATTR_SW_WAR
	.align		4
.L_61:
        /*00b8*/ 	.byte	0x04, 0x36
        /*00ba*/ 	.short	(.L_63 - .L_62)
.L_62:
        /*00bc*/ 	.word	0x00000008
.L_63:


//--------------------- .nv.callgraph             --------------------------
	.section	.nv.callgraph,"",@"SHT_CUDA_CALLGRAPH"
	.align	4
	.sectionentsize	8
	.align		4
        /*0000*/ 	.word	0x00000000
	.align		4
        /*0004*/ 	.word	0xffffffff
	.align		4
        /*0008*/ 	.word	0x00000000
	.align		4
        /*000c*/ 	.word	0xfffffffe
	.align		4
        /*0010*/ 	.word	0x00000000
	.align		4
        /*0014*/ 	.word	0xfffffffd
	.align		4
        /*0018*/ 	.word	0x00000000
	.align		4
        /*001c*/ 	.word	0xfffffffc


//--------------------- .text._Z25matrixColumnNormOptimizedPfS_S_S_iii --------------------------
	.section	.text._Z25matrixColumnNormOptimizedPfS_S_S_iii,"ax",@progbits
	.align	128
        .global         _Z25matrixColumnNormOptimizedPfS_S_S_iii
        .type           _Z25matrixColumnNormOptimizedPfS_S_S_iii,@function
        .size           _Z25matrixColumnNormOptimizedPfS_S_S_iii,(.L_x_84 - _Z25matrixColumnNormOptimizedPfS_S_S_iii)
        .other          _Z25matrixColumnNormOptimizedPfS_S_S_iii,@"STO_CUDA_ENTRY STV_DEFAULT"
_Z25matrixColumnNormOptimizedPfS_S_S_iii:
.text._Z25matrixColumnNormOptimizedPfS_S_S_iii:
[----:B------:R-:W-:Y:S01]  /*0000*/  LDC R1, c[0x0][0x37c] ;  /* 0x0000df00ff017b82 */ /* 0x000fe20000000800 */
[----:B------:R-:W0:Y:S07]  /*0010*/  S2R R15, SR_TID.X ;  /* 0x00000000000f7919 */ /* 0x000e2e0000002100 */
[----:B------:R-:W0:Y:S01]  /*0020*/  S2UR UR10, SR_CTAID.X ;  /* 0x00000000000a79c3 */ /* 0x000e220000002500 */
[----:B------:R-:W1:Y:S07]  /*0030*/  LDCU.64 UR14, c[0x0][0x358] ;  /* 0x00006b00ff0e77ac */ /* 0x000e6e0008000a00 */
[----:B------:R-:W0:Y:S08]  /*0040*/  LDC R2, c[0x0][0x360] ;  /* 0x0000d800ff027b82 */ /* 0x000e300000000800 */
[----:B------:R-:W2:Y:S08]  /*0050*/  LDC.64 R6, c[0x0][0x380] ;  /* 0x0000e000ff067b82 */ /* 0x000eb00000000a00 */
[----:B------:R-:W3:Y:S08]  /*0060*/  LDC.64 R4, c[0x0][0x388] ;  /* 0x0000e200ff047b82 */ /* 0x000ef00000000a00 */
[----:B------:R-:W4:Y:S01]  /*0070*/  LDC.64 R8, c[0x0][0x390] ;  /* 0x0000e400ff087b82 */ /* 0x000f220000000a00 */
[----:B0-----:R-:W-:-:S07]  /*0080*/  IMAD R2, R2, UR10, R15 ;  /* 0x0000000a02027c24 */ /* 0x001fce000f8e020f */
[----:B------:R-:W0:Y:S01]  /*0090*/  LDC.64 R10, c[0x0][0x398] ;  /* 0x0000e600ff0a7b82 */ /* 0x000e220000000a00 */
[----:B--2---:R-:W-:-:S07]  /*00a0*/  IMAD.WIDE.U32 R6, R2, 0x4, R6 ;  /* 0x0000000402067825 */ /* 0x004fce00078e0006 */
[----:B------:R-:W2:Y:S01]  /*00b0*/  S2UR UR9, SR_CgaCtaId ;  /* 0x00000000000979c3 */ /* 0x000ea20000008800 */
[C---:B---3--:R-:W-:Y:S01]  /*00c0*/  IMAD.WIDE.U32 R4, R2.reuse, 0x4, R4 ;  /* 0x0000000402047825 */ /* 0x048fe200078e0004 */
[----:B-1----:R-:W3:Y:S01]  /*00d0*/  LDG.E R7, desc[UR14][R6.64] ;  /* 0x0000000e06077981 */ /* 0x002ee2000c1e1900 */
[----:B------:R-:W-:Y:S01]  /*00e0*/  UMOV UR4, 0x400 ;  /* 0x0000040000047882 */ /* 0x000fe20000000000 */
[----:B------:R-:W1:Y:S02]  /*00f0*/  LDCU.64 UR12, c[0x0][0x3a0] ;  /* 0x00007400ff0c77ac */ /* 0x000e640008000a00 */
[----:B------:R-:W5:Y:S01]  /*0100*/  LDG.E R13, desc[UR14][R4.64] ;  /* 0x0000000e040d7981 */ /* 0x000f62000c1e1900 */
[----:B----4-:R-:W-:-:S05]  /*0110*/  IMAD.WIDE.U32 R8, R2, 0x4, R8 ;  /* 0x0000000402087825 */ /* 0x010fca00078e0008 */
[----:B------:R4:W5:Y:S01]  /*0120*/  LDG.E R12, desc[UR14][R8.64] ;  /* 0x0000000e080c7981 */ /* 0x000962000c1e1900 */
[----:B0-----:R-:W-:-:S05]  /*0130*/  IMAD.WIDE.U32 R10, R2, 0x4, R10 ;  /* 0x00000004020a7825 */ /* 0x001fca00078e000a */
[----:B------:R0:W5:Y:S01]  /*0140*/  LDG.E R14, desc[UR14][R10.64] ;  /* 0x0000000e0a0e7981 */ /* 0x000162000c1e1900 */
[----:B------:R-:W-:Y:S02]  /*0150*/  UIADD3 UR5, UPT, UPT, UR4, 0x40, URZ ;  /* 0x0000004004057890 */ /* 0x000fe4000fffe0ff */
[----:B------:R-:W-:Y:S02]  /*0160*/  UIADD3 UR6, UPT, UPT, UR4, 0x80, URZ ;  /* 0x0000008004067890 */ /* 0x000fe4000fffe0ff */
[----:B------:R-:W-:Y:S02]  /*0170*/  UIADD3 UR7, UPT, UPT, UR4, 0xc0, URZ ;  /* 0x000000c004077890 */ /* 0x000fe4000fffe0ff */
[----:B--2---:R-:W-:Y:S02]  /*0180*/  ULEA UR11, UR9, UR4, 0x18 ;  /* 0x00000004090b7291 */ /* 0x004fe4000f8ec0ff */
[----:B------:R-:W-:Y:S02]  /*0190*/  UIADD3 UR8, UPT, UPT, UR4, 0x100, URZ ;  /* 0x0000010004087890 */ /* 0x000fe4000fffe0ff */
[----:B------:R-:W-:-:S02]  /*01a0*/  ULEA UR5, UR9, UR5, 0x18 ;  /* 0x0000000509057291 */ /* 0x000fc4000f8ec0ff */
[----:B------:R-:W-:Y:S02]  /*01b0*/  UIADD3 UR4, UPT, UPT, UR4, 0x140, URZ ;  /* 0x0000014004047890 */ /* 0x000fe4000fffe0ff */
[----:B------:R-:W-:Y:S02]  /*01c0*/  ULEA UR6, UR9, UR6, 0x18 ;  /* 0x0000000609067291 */ /* 0x000fe4000f8ec0ff */
[----:B------:R-:W-:Y:S02]  /*01d0*/  ULEA UR7, UR9, UR7, 0x18 ;  /* 0x0000000709077291 */ /* 0x000fe4000f8ec0ff */
[----:B------:R-:W-:Y:S01]  /*01e0*/  ULEA UR8, UR9, UR8, 0x18 ;  /* 0x0000000809087291 */ /* 0x000fe2000f8ec0ff */
[C---:B------:R-:W-:Y:S01]  /*01f0*/  LEA R0, R15.reuse, UR11, 0x2 ;  /* 0x0000000b0f007c11 */ /* 0x040fe2000f8e10ff */
[----:B------:R-:W-:Y:S01]  /*0200*/  ULEA UR4, UR9, UR4, 0x18 ;  /* 0x0000000409047291 */ /* 0x000fe2000f8ec0ff */
[C---:B----4-:R-:W-:Y:S02]  /*0210*/  LEA R8, R15.reuse, UR5, 0x2 ;  /* 0x000000050f087c11 */ /* 0x050fe4000f8e10ff */
[----:B0-----:R-:W-:-:S02]  /*0220*/  LEA R10, R15, UR6, 0x2 ;  /* 0x000000060f0a7c11 */ /* 0x001fc4000f8e10ff */
[C---:B------:R-:W-:Y:S02]  /*0230*/  LEA R6, R15.reuse, UR7, 0x2 ;  /* 0x000000070f067c11 */ /* 0x040fe4000f8e10ff */
[C---:B------:R-:W-:Y:S02]  /*0240*/  LEA R11, R15.reuse, UR8, 0x2 ;  /* 0x000000080f0b7c11 */ /* 0x040fe4000f8e10ff */
[----:B------:R-:W-:Y:S01]  /*0250*/  LEA R15, R15, UR4, 0x2 ;  /* 0x000000040f0f7c11 */ /* 0x000fe2000f8e10ff */
[----:B------:R-:W-:-:S05]  /*0260*/  VIADD R9, R2, -UR10 ;  /* 0x8000000a02097c36 */ /* 0x000fca0008000000 */
[----:B------:R-:W-:Y:S01]  /*0270*/  LEA R3, R9, UR4, 0x2 ;  /* 0x0000000409037c11 */ /* 0x000fe2000f8e10ff */
[----:B-1----:R-:W-:Y:S01]  /*0280*/  UIMAD UR4, UR10, UR12, UR13 ;  /* 0x0000000c0a0472a4 */ /* 0x002fe2000f8e020d */
[----:B------:R-:W-:Y:S01]  /*0290*/  BSSY.RECONVERGENT B0, `(.L_x_0) ;  /* 0x000001b000007945 */ /* 0x000fe20003800200 */
[----:B---3--:R-:W-:Y:S04]  /*02a0*/  STS [R0], R7 ;  /* 0x0000000700007388 */ /* 0x008fe80000000800 */
[----:B------:R0:W-:Y:S04]  /*02b0*/  STS [R8], R7 ;  /* 0x0000000708007388 */ /* 0x0001e80000000800 */
[----:B-----5:R-:W-:Y:S04]  /*02c0*/  STS [R10], R13 ;  /* 0x0000000d0a007388 */ /* 0x020fe80000000800 */
[----:B------:R-:W-:Y:S04]  /*02d0*/  STS [R6], R13 ;  /* 0x0000000d06007388 */ /* 0x000fe80000000800 */
[----:B------:R-:W-:Y:S04]  /*02e0*/  STS [R11], R12 ;  /* 0x0000000c0b007388 */ /* 0x000fe80000000800 */
[----:B------:R-:W-:Y:S01]  /*02f0*/  STS [R15], R14 ;  /* 0x0000000e0f007388 */ /* 0x000fe20000000800 */
[----:B------:R-:W-:Y:S01]  /*0300*/  BAR.SYNC.DEFER_BLOCKING 0x0 ;  /* 0x0000000000007b1d */ /* 0x000fe20000010000 */
[----:B0-----:R-:W-:-:S04]  /*0310*/  IMAD R7, RZ, RZ, -UR10 ;  /* 0x8000000aff077e24 */ /* 0x001fc8000f8e02ff */
[----:B------:R-:W-:Y:S01]  /*0320*/  IMAD R8, R7, UR12, R2 ;  /* 0x0000000c07087c24 */ /* 0x000fe2000f8e0202 */
[----:B------:R-:W-:-:S04]  /*0330*/  LEA R7, R9, UR8, 0x2 ;  /* 0x0000000809077c11 */ /* 0x000fc8000f8e10ff */
[----:B------:R-:W-:Y:S01]  /*0340*/  LEA R9, R8, UR5, 0x2 ;  /* 0x0000000508097c11 */ /* 0x000fe2000f8e10ff */
[----:B------:R-:W0:Y:S04]  /*0350*/  LDS R3, [R3] ;  /* 0x0000000003037984 */ /* 0x000e280000000800 */
[----:B------:R-:W-:Y:S04]  /*0360*/  LDS R7, [R7] ;  /* 0x0000000007077984 */ /* 0x000fe80000000800 */
[----:B------:R-:W1:Y:S01]  /*0370*/  LDS R0, [R9] ;  /* 0x0000000009007984 */ /* 0x000e620000000800 */
[----:B0-----:R-:W0:Y:S01]  /*0380*/  MUFU.RCP R10, R3 ;  /* 0x00000003000a7308 */ /* 0x001e220000001000 */
[----:B-1----:R-:W-:-:S07]  /*0390*/  FADD R0, R0, -R7 ;  /* 0x8000000700007221 */ /* 0x002fce0000000000 */
[----:B------:R-:W1:Y:S01]  /*03a0*/  FCHK P0, R0, R3 ;  /* 0x0000000300007302 */ /* 0x000e620000000000 */
[----:B0-----:R-:W-:-:S04]  /*03b0*/  FFMA R11, -R3, R10, 1 ;  /* 0x3f800000030b7423 */ /* 0x001fc8000000010a */
[----:B------:R-:W-:-:S04]  /*03c0*/  FFMA R11, R10, R11, R10 ;  /* 0x0000000b0a0b7223 */ /* 0x000fc8000000000a */
[----:B------:R-:W-:-:S04]  /*03d0*/  FFMA R10, R0, R11, RZ ;  /* 0x0000000b000a7223 */ /* 0x000fc800000000ff */
[----:B------:R-:W-:-:S04]  /*03e0*/  FFMA R12, -R3, R10, R0 ;  /* 0x0000000a030c7223 */ /* 0x000fc80000000100 */
[----:B------:R-:W-:Y:S01]  /*03f0*/  FFMA R10, R11, R12, R10 ;  /* 0x0000000c0b0a7223 */ /* 0x000fe2000000000a */
[----:B-1----:R-:W-:Y:S06]  /*0400*/  @!P0 BRA `(.L_x_1) ;  /* 0x00000000000c8947 */ /* 0x002fec0003800000 */
[----:B------:R-:W-:-:S07]  /*0410*/  MOV R12, 0x430 ;  /* 0x00000430000c7802 */ /* 0x000fce0000000f00 */
[----:B------:R-:W-:Y:S05]  /*0420*/  CALL.REL.NOINC `($__internal_0_$__cuda_sm3x_div_rn_noftz_f32_slowpath) ;  /* 0x0000000400d47944 */ /* 0x000fea0003c00000 */
[----:B------:R-:W-:-:S07]  /*0430*/  IMAD.MOV.U32 R10, RZ, RZ, R11 ;  /* 0x000000ffff0a7224 */ /* 0x000fce00078e000b */
.L_x_1:
[----:B------:R-:W-:Y:S05]  /*0440*/  BSYNC.RECONVERGENT B0 ;  /* 0x0000000000007941 */ /* 0x000fea0003800200 */
.L_x_0:
[----:B------:R-:W0:Y:S01]  /*0450*/  LDC R0, c[0x0][0x3a8] ;  /* 0x0000ea00ff007b82 */ /* 0x000e220000000800 */
[----:B------:R-:W-:-:S05]  /*0460*/  LEA R9, R8, UR7, 0x2 ;  /* 0x0000000708097c11 */ /* 0x000fca000f8e10ff */
[----:B------:R1:W-:Y:S01]  /*0470*/  STS [R9], R10 ;  /* 0x0000000a09007388 */ /* 0x0003e20000000800 */
[----:B0-----:R-:W-:-:S13]  /*0480*/  ISETP.GE.AND P0, PT, R0, 0x1, PT ;  /* 0x000000010000780c */ /* 0x001fda0003f06270 */
[----:B-1----:R-:W-:Y:S05]  /*0490*/  @!P0 BRA `(.L_x_2) ;  /* 0x0000000400ac8947 */ /* 0x002fea0003800000 */
[----:B------:R-:W0:Y:S01]  /*04a0*/  S2R R9, SR_TID.Y ;  /* 0x0000000000097919 */ /* 0x000e220000002200 */
[----:B------:R-:W1:Y:S01]  /*04b0*/  LDCU UR5, c[0x0][0x3a0] ;  /* 0x00007400ff0577ac */ /* 0x000e620008000800 */
[----:B------:R-:W-:Y:S01]  /*04c0*/  ISETP.GE.U32.AND P0, PT, R0, 0x8, PT ;  /* 0x000000080000780c */ /* 0x000fe20003f06070 */
[----:B------:R-:W-:Y:S01]  /*04d0*/  VIADD R8, R2, -UR4 ;  /* 0x8000000402087c36 */ /* 0x000fe20008000000 */
[----:B------:R-:W-:-:S04]  /*04e0*/  LOP3.LUT R16, R0, 0x7, RZ, 0xc0, !PT ;  /* 0x0000000700107812 */ /* 0x000fc800078ec0ff */
[C---:B------:R-:W-:Y:S02]  /*04f0*/  LEA R2, R8.reuse, UR11, 0x2 ;  /* 0x0000000b08027c11 */ /* 0x040fe4000f8e10ff */
[----:B------:R-:W-:Y:S01]  /*0500*/  LEA R8, R8, UR6, 0x2 ;  /* 0x0000000608087c11 */ /* 0x000fe2000f8e10ff */
[----:B-1----:R-:W-:Y:S01]  /*0510*/  UIMAD UR5, UR5, UR5, URZ ;  /* 0x00000005050572a4 */ /* 0x002fe2000f8e02ff */
[----:B0-----:R-:W-:-:S03]  /*0520*/  VIADD R9, R9, UR4 ;  /* 0x0000000409097c36 */ /* 0x001fc60008000000 */
[----:B------:R-:W-:Y:S08]  /*0530*/  @!P0 BRA `(.L_x_3) ;  /* 0x0000000000648947 */ /* 0x000ff00003800000 */
[----:B------:R-:W-:-:S05]  /*0540*/  LOP3.LUT R10, R0, 0x7ffffff8, RZ, 0xc0, !PT ;  /* 0x7ffffff8000a7812 */ /* 0x000fca00078ec0ff */
[----:B------:R-:W-:-:S07]  /*0550*/  IMAD.MOV R10, RZ, RZ, -R10 ;  /* 0x000000ffff0a7224 */ /* 0x000fce00078e0a0a */
.L_x_8:
[----:B------:R-:W-:Y:S01]  /*0560*/  ISETP.GE.U32.AND P0, PT, R9, UR5, PT ;  /* 0x0000000509007c0c */ /* 0x000fe2000bf06070 */
[----:B------:R-:W-:Y:S01]  /*0570*/  VIADD R10, R10, 0x8 ;  /* 0x000000080a0a7836 */ /* 0x000fe20000000000 */
[----:B------:R-:W-:Y:S04]  /*0580*/  BSSY.RECONVERGENT B0, `(.L_x_4) ;  /* 0x0000013000007945 */ /* 0x000fe80003800200 */
[----:B------:R-:W-:-:S07]  /*0590*/  ISETP.NE.AND P2, PT, R10, RZ, PT ;  /* 0x000000ff0a00720c */ /* 0x000fce0003f45270 */
[----:B0-----:R-:W-:Y:S06]  /*05a0*/  @P0 BRA `(.L_x_5) ;  /* 0x0000000000400947 */ /* 0x001fec0003800000 */
[----:B------:R-:W0:Y:S01]  /*05b0*/  LDS R0, [R2] ;  /* 0x0000000002007984 */ /* 0x000e220000000800 */
[----:B------:R-:W1:Y:S01]  /*05c0*/  MUFU.RCP R14, R3 ;  /* 0x00000003000e7308 */ /* 0x000e620000001000 */
[----:B------:R-:W-:Y:S01]  /*05d0*/  BSSY.RECONVERGENT B1, `(.L_x_6) ;  /* 0x000000c000017945 */ /* 0x000fe20003800200 */
[----:B-1----:R-:W-:Y:S01]  /*05e0*/  FFMA R11, -R3, R14, 1 ;  /* 0x3f800000030b7423 */ /* 0x002fe2000000010e */
[----:B0-----:R-:W-:-:S03]  /*05f0*/  FADD R12, -R7, R0 ;  /* 0x00000000070c7221 */ /* 0x001fc60000000100 */
[----:B------:R-:W-:Y:S02]  /*0600*/  FFMA R0, R14, R11, R14 ;  /* 0x0000000b0e007223 */ /* 0x000fe4000000000e */
[----:B------:R-:W0:Y:S02]  /*0610*/  FCHK P0, R12, R3 ;  /* 0x000000030c007302 */ /* 0x000e240000000000 */
[----:B------:R-:W-:-:S04]  /*0620*/  FFMA R11, R0, R12, RZ ;  /* 0x0000000c000b7223 */ /* 0x000fc800000000ff */
[----:B------:R-:W-:-:S04]  /*0630*/  FFMA R14, -R3, R11, R12 ;  /* 0x0000000b030e7223 */ /* 0x000fc8000000010c */
[----:B------:R-:W-:Y:S01]  /*0640*/  FFMA R11, R0, R14, R11 ;  /* 0x0000000e000b7223 */ /* 0x000fe2000000000b */
[----:B0-----:R-:W-:Y:S06]  /*0650*/  @!P0 BRA `(.L_x_7) ;  /* 0x00000000000c8947 */ /* 0x001fec0003800000 */
[----:B------:R-:W-:Y:S01]  /*0660*/  IMAD.MOV.U32 R0, RZ, RZ, R12 ;  /* 0x000000ffff007224 */ /* 0x000fe200078e000c */
[----:B------:R-:W-:-:S07]  /*0670*/  MOV R12, 0x690 ;  /* 0x00000690000c7802 */ /* 0x000fce0000000f00 */
[----:B------:R-:W-:Y:S05]  /*0680*/  CALL.REL.NOINC `($__internal_0_$__cuda_sm3x_div_rn_noftz_f32_slowpath) ;  /* 0x00000004003c7944 */ /* 0x000fea0003c00000 */
.L_x_7:
[----:B------:R-:W-:Y:S05]  /*0690*/  BSYNC.RECONVERGENT B1 ;  /* 0x0000000000017941 */ /* 0x000fea0003800200 */
.L_x_6:
[----:B------:R0:W-:Y:S02]  /*06a0*/  STS [R8], R11 ;  /* 0x0000000b08007388 */ /* 0x0001e40000000800 */
.L_x_5:
[----:B------:R-:W-:Y:S05]  /*06b0*/  BSYNC.RECONVERGENT B0 ;  /* 0x0000000000007941 */ /* 0x000fea0003800200 */
.L_x_4:
[----:B------:R-:W-:Y:S05]  /*06c0*/  @P2 BRA `(.L_x_8) ;  /* 0xfffffffc00a42947 */ /* 0x000fea000383ffff */
.L_x_3:
[----:B------:R-:W-:-:S13]  /*06d0*/  ISETP.NE.AND P0, PT, R16, RZ, PT ;  /* 0x000000ff1000720c */ /* 0x000fda0003f05270 */
[----:B------:R-:W-:Y:S05]  /*06e0*/  @!P0 BRA `(.L_x_2) ;  /* 0x0000000400188947 */ /* 0x000fea0003800000 */
[----:B------:R-:W1:Y:S01]  /*06f0*/  LDC R10, c[0x0][0x3a8] ;  /* 0x0000ea00ff0a7b82 */ /* 0x000e620000000800 */
[----:B------:R-:W-:Y:S01]  /*0700*/  ISETP.GE.U32.AND P0, PT, R9, UR5, PT ;  /* 0x0000000509007c0c */ /* 0x000fe2000bf06070 */
[----:B------:R-:W-:Y:S03]  /*0710*/  BSSY.RECONVERGENT B0, `(.L_x_9) ;  /* 0x0000014000007945 */ /* 0x000fe60003800200 */
[----:B------:R-:W-:Y:S02]  /*0720*/  ISETP.LT.U32.OR P0, PT, R16, 0x4, P0 ;  /* 0x000000041000780c */ /* 0x000fe40000701470 */
[----:B-1----:R-:W-:-:S11]  /*0730*/  LOP3.LUT R10, R10, 0x3, RZ, 0xc0, !PT ;  /* 0x000000030a0a7812 */ /* 0x002fd600078ec0ff */
[----:B------:R-:W-:Y:S05]  /*0740*/  @P0 BRA `(.L_x_10) ;  /* 0x0000000000400947 */ /* 0x000fea0003800000 */
[----:B------:R-:W1:Y:S01]  /*0750*/  LDS R0, [R2] ;  /* 0x0000000002007984 */ /* 0x000e620000000800 */
[----:B------:R-:W0:Y:S01]  /*0760*/  MUFU.RCP R14, R3 ;  /* 0x00000003000e7308 */ /* 0x000e220000001000 */
[----:B------:R-:W-:Y:S01]  /*0770*/  BSSY.RECONVERGENT B1, `(.L_x_11) ;  /* 0x000000c000017945 */ /* 0x000fe20003800200 */
[----:B0-----:R-:W-:Y:S01]  /*0780*/  FFMA R11, -R3, R14, 1 ;  /* 0x3f800000030b7423 */ /* 0x001fe2000000010e */
[----:B-1----:R-:W-:-:S03]  /*0790*/  FADD R12, -R7, R0 ;  /* 0x00000000070c7221 */ /* 0x002fc60000000100 */
        /* <DEDUP_REMOVED lines=9> */
.L_x_12:
[----:B------:R-:W-:Y:S05]  /*0830*/  BSYNC.RECONVERGENT B1 ;  /* 0x0000000000017941 */ /* 0x000fea0003800200 */
.L_x_11:
[----:B------:R1:W-:Y:S02]  /*0840*/  STS [R8], R11 ;  /* 0x0000000b08007388 */ /* 0x0003e40000000800 */
.L_x_10:
[----:B------:R-:W-:Y:S05]  /*0850*/  BSYNC.RECONVERGENT B0 ;  /* 0x0000000000007941 */ /* 0x000fea0003800200 */
.L_x_9:
[----:B------:R-:W-:-:S13]  /*0860*/  ISETP.NE.AND P0, PT, R10, RZ, PT ;  /* 0x000000ff0a00720c */ /* 0x000fda0003f05270 */
[----:B------:R-:W-:Y:S05]  /*0870*/  @!P0 BRA `(.L_x_2) ;  /* 0x0000000000b48947 */ /* 0x000fea0003800000 */
[----:B------:R-:W-:Y:S01]  /*0880*/  ISETP.GE.U32.AND P0, PT, R9, UR5, PT ;  /* 0x0000000509007c0c */ /* 0x000fe2000bf06070 */
[----:B------:R-:W-:Y:S03]  /*0890*/  BSSY.RECONVERGENT B0, `(.L_x_13) ;  /* 0x0000013000007945 */ /* 0x000fe60003800200 */
[----:B------:R-:W-:-:S13]  /*08a0*/  ISETP.EQ.OR P0, PT, R10, 0x1, P0 ;  /* 0x000000010a00780c */ /* 0x000fda0000702670 */
[----:B------:R-:W-:Y:S05]  /*08b0*/  @P0 BRA `(.L_x_14) ;  /* 0x0000000000400947 */ /* 0x000fea0003800000 */
[----:B------:R-:W2:Y:S01]  /*08c0*/  LDS R0, [R2] ;  /* 0x0000000002007984 */ /* 0x000ea20000000800 */
[----:B------:R-:W0:Y:S01]  /*08d0*/  MUFU.RCP R12, R3 ;  /* 0x00000003000c7308 */ /* 0x000e220000001000 */
[----:B------:R-:W-:Y:S01]  /*08e0*/  BSSY.RECONVERGENT B1, `(.L_x_15) ;  /* 0x000000c000017945 */ /* 0x000fe20003800200 */
[----:B01----:R-:W-:Y:S01]  /*08f0*/  FFMA R11, -R3, R12, 1 ;  /* 0x3f800000030b7423 */ /* 0x003fe2000000010c */
[----:B--2---:R-:W-:-:S03]  /*0900*/  FADD R10, -R7, R0 ;  /* 0x00000000070a7221 */ /* 0x004fc60000000100 */
        /* <DEDUP_REMOVED lines=9> */
.L_x_16:
[----:B------:R-:W-:Y:S05]  /*09a0*/  BSYNC.RECONVERGENT B1 ;  /* 0x0000000000017941 */ /* 0x000fea0003800200 */
.L_x_15:
[----:B------:R2:W-:Y:S02]  /*09b0*/  STS [R8], R11 ;  /* 0x0000000b08007388 */ /* 0x0005e40000000800 */
.L_x_14:
[----:B------:R-:W-:Y:S05]  /*09c0*/  BSYNC.RECONVERGENT B0 ;  /* 0x0000000000007941 */ /* 0x000fea0003800200 */
.L_x_13:
[----:B------:R-:W3:Y:S01]  /*09d0*/  LDC R0, c[0x0][0x3a8] ;  /* 0x0000ea00ff007b82 */ /* 0x000ee20000000800 */
[----:B------:R-:W-:Y:S01]  /*09e0*/  ISETP.GE.U32.AND P0, PT, R9, UR5, PT ;  /* 0x0000000509007c0c */ /* 0x000fe2000bf06070 */
[----:B------:R-:W-:Y:S01]  /*09f0*/  BSSY.RECONVERGENT B0, `(.L_x_2) ;  /* 0x0000015000007945 */ /* 0x000fe20003800200 */
[----:B---3--:R-:W-:-:S04]  /*0a00*/  LOP3.LUT R0, R0, 0x1, RZ, 0xc0, !PT ;  /* 0x0000000100007812 */ /* 0x008fc800078ec0ff */
[----:B------:R-:W-:-:S13]  /*0a10*/  ISETP.NE.U32.OR P0, PT, R0, 0x1, P0 ;  /* 0x000000010000780c */ /* 0x000fda0000705470 */
[----:B------:R-:W-:Y:S05]  /*0a20*/  @P0 BRA `(.L_x_17) ;  /* 0x0000000000440947 */ /* 0x000fea0003800000 */
[----:B------:R-:W3:Y:S01]  /*0a30*/  LDS R2, [R2] ;  /* 0x0000000002027984 */ /* 0x000ee20000000800 */
[----:B------:R-:W4:Y:S01]  /*0a40*/  MUFU.RCP R0, R3 ;  /* 0x0000000300007308 */ /* 0x000f220000001000 */
[----:B------:R-:W-:Y:S01]  /*0a50*/  BSSY.RECONVERGENT B1, `(.L_x_18) ;  /* 0x000000d000017945 */ /* 0x000fe20003800200 */
[----:B----4-:R-:W-:-:S04]  /*0a60*/  FFMA R9, -R3, R0, 1 ;  /* 0x3f80000003097423 */ /* 0x010fc80000000100 */
[----:B------:R-:W-:Y:S01]  /*0a70*/  FFMA R0, R0, R9, R0 ;  /* 0x0000000900007223 */ /* 0x000fe20000000000 */
[----:B---3--:R-:W-:-:S04]  /*0a80*/  FADD R10, -R7, R2 ;  /* 0x00000002070a7221 */ /* 0x008fc80000000100 */
[----:B------:R-:W3:Y:S01]  /*0a90*/  FCHK P0, R10, R3 ;  /* 0x000000030a007302 */ /* 0x000ee20000000000 */
[----:B------:R-:W-:-:S04]  /*0aa0*/  FFMA R7, R0, R10, RZ ;  /* 0x0000000a00077223 */ /* 0x000fc800000000ff */
[----:B------:R-:W-:-:S04]  /*0ab0*/  FFMA R12, -R3, R7, R10 ;  /* 0x00000007030c7223 */ /* 0x000fc8000000010a */
[----:B------:R-:W-:Y:S01]  /*0ac0*/  FFMA R7, R0, R12, R7 ;  /* 0x0000000c00077223 */ /* 0x000fe20000000007 */
[----:B---3--:R-:W-:Y:S06]  /*0ad0*/  @!P0 BRA `(.L_x_19) ;  /* 0x0000000000108947 */ /* 0x008fec0003800000 */
[----:B------:R-:W-:Y:S01]  /*0ae0*/  IMAD.MOV.U32 R0, RZ, RZ, R10 ;  /* 0x000000ffff007224 */ /* 0x000fe200078e000a */
[----:B------:R-:W-:-:S07]  /*0af0*/  MOV R12, 0xb10 ;  /* 0x00000b10000c7802 */ /* 0x000fce0000000f00 */
[----:B012---:R-:W-:Y:S05]  /*0b00*/  CALL.REL.NOINC `($__internal_0_$__cuda_sm3x_div_rn_noftz_f32_slowpath) ;  /* 0x00000000001c7944 */ /* 0x007fea0003c00000 */
[----:B------:R-:W-:-:S07]  /*0b10*/  IMAD.MOV.U32 R7, RZ, RZ, R11 ;  /* 0x000000ffff077224 */ /* 0x000fce00078e000b */
.L_x_19:
[----:B------:R-:W-:Y:S05]  /*0b20*/  BSYNC.RECONVERGENT B1 ;  /* 0x0000000000017941 */ /* 0x000fea0003800200 */
.L_x_18:
[----:B------:R3:W-:Y:S02]  /*0b30*/  STS [R8], R7 ;  /* 0x0000000708007388 */ /* 0x0007e40000000800 */
.L_x_17:
[----:B------:R-:W-:Y:S05]  /*0b40*/  BSYNC.RECONVERGENT B0 ;  /* 0x0000000000007941 */ /* 0x000fea0003800200 */
.L_x_2:
[----:B------:R-:W4:Y:S04]  /*0b50*/  LDS R3, [R6] ;  /* 0x0000000006037984 */ /* 0x000f280000000800 */
[----:B----4-:R-:W-:Y:S01]  /*0b60*/  STG.E desc[UR14][R4.64], R3 ;  /* 0x0000000304007986 */ /* 0x010fe2000c10190e */
[----:B------:R-:W-:Y:S05]  /*0b70*/  EXIT ;  /* 0x000000000000794d */ /* 0x000fea0003800000 */
        .weak           $__internal_0_$__cuda_sm3x_div_rn_noftz_f32_slowpath
        .type           $__internal_0_$__cuda_sm3x_div_rn_noftz_f32_slowpath,@function
        .size           $__internal_0_$__cuda_sm3x_div_rn_noftz_f32_slowpath,(.L_x_84 - $__internal_0_$__cuda_sm3x_div_rn_noftz_f32_slowpath)
$__internal_0_$__cuda_sm3x_div_rn_noftz_f32_slowpath:
[--C-:B------:R-:W-:Y:S01]  /*0b80*/  SHF.R.U32.HI R11, RZ, 0x17, R3.reuse ;  /* 0x00000017ff0b7819 */ /* 0x100fe20000011603 */
[----:B------:R-:W-:Y:S01]  /*0b90*/  BSSY.RECONVERGENT B2, `(.L_x_20) ;  /* 0x0000063000027945 */ /* 0x000fe20003800200 */
[----:B------:R-:W-:Y:S01]  /*0ba0*/  SHF.R.U32.HI R13, RZ, 0x17, R0 ;  /* 0x00000017ff0d7819 */ /* 0x000fe20000011600 */
[----:B------:R-:W-:Y:S01]  /*0bb0*/  IMAD.MOV.U32 R15, RZ, RZ, R3 ;  /* 0x000000ffff0f7224 */ /* 0x000fe200078e0003 */
[----:B------:R-:W-:Y:S02]  /*0bc0*/  LOP3.LUT R11, R11, 0xff, RZ, 0xc0, !PT ;  /* 0x000000ff0b0b7812 */ /* 0x000fe400078ec0ff */
[----:B------:R-:W-:-:S03]  /*0bd0*/  LOP3.LUT R18, R13, 0xff, RZ, 0xc0, !PT ;  /* 0x000000ff0d127812 */ /* 0x000fc600078ec0ff */
[----:B------:R-:W-:Y:S02]  /*0be0*/  VIADD R17, R11, 0xffffffff ;  /* 0xffffffff0b117836 */ /* 0x000fe40000000000 */
[----:B------:R-:W-:-:S03]  /*0bf0*/  VIADD R14, R18, 0xffffffff ;  /* 0xffffffff120e7836 */ /* 0x000fc60000000000 */
[----:B------:R-:W-:-:S04]  /*0c00*/  ISETP.GT.U32.AND P0, PT, R17, 0xfd, PT ;  /* 0x000000fd1100780c */ /* 0x000fc80003f04070 */
[----:B------:R-:W-:-:S13]  /*0c10*/  ISETP.GT.U32.OR P0, PT, R14, 0xfd, P0 ;  /* 0x000000fd0e00780c */ /* 0x000fda0000704470 */
[----:B------:R-:W-:Y:S01]  /*0c20*/  @!P0 IMAD.MOV.U32 R13, RZ, RZ, RZ ;  /* 0x000000ffff0d8224 */ /* 0x000fe200078e00ff */
[----:B------:R-:W-:Y:S06]  /*0c30*/  @!P0 BRA `(.L_x_21) ;  /* 0x00000000005c8947 */ /* 0x000fec0003800000 */
[----:B------:R-:W-:Y:S02]  /*0c40*/  FSETP.GTU.FTZ.AND P0, PT, |R0|, +INF , PT ;  /* 0x7f8000000000780b */ /* 0x000fe40003f1c200 */
[----:B------:R-:W-:-:S04]  /*0c50*/  FSETP.GTU.FTZ.AND P1, PT, |R3|, +INF , PT ;  /* 0x7f8000000300780b */ /* 0x000fc80003f3c200 */
[----:B------:R-:W-:-:S13]  /*0c60*/  PLOP3.LUT P0, PT, P0, P1, PT, 0xf8, 0x8f ;  /* 0x00000000008f781c */ /* 0x000fda0000703f70 */
[----:B------:R-:W-:Y:S05]  /*0c70*/  @P0 BRA `(.L_x_22) ;  /* 0x00000004004c0947 */ /* 0x000fea0003800000 */
[----:B------:R-:W-:-:S13]  /*0c80*/  LOP3.LUT P0, RZ, R15, 0x7fffffff, R0, 0xc8, !PT ;  /* 0x7fffffff0fff7812 */ /* 0x000fda000780c800 */
[----:B------:R-:W-:Y:S05]  /*0c90*/  @!P0 BRA `(.L_x_23) ;  /* 0x00000004003c8947 */ /* 0x000fea0003800000 */
[C---:B------:R-:W-:Y:S02]  /*0ca0*/  FSETP.NEU.FTZ.AND P3, PT, |R0|.reuse, +INF , PT ;  /* 0x7f8000000000780b */ /* 0x040fe40003f7d200 */
[----:B------:R-:W-:Y:S02]  /*0cb0*/  FSETP.NEU.FTZ.AND P1, PT, |R3|, +INF , PT ;  /* 0x7f8000000300780b */ /* 0x000fe40003f3d200 */
[----:B------:R-:W-:-:S11]  /*0cc0*/  FSETP.NEU.FTZ.AND P0, PT, |R0|, +INF , PT ;  /* 0x7f8000000000780b */ /* 0x000fd60003f1d200 */
[----:B------:R-:W-:Y:S05]  /*0cd0*/  @!P1 BRA !P3, `(.L_x_23) ;  /* 0x00000004002c9947 */ /* 0x000fea0005800000 */
[----:B------:R-:W-:-:S04]  /*0ce0*/  LOP3.LUT P3, RZ, R0, 0x7fffffff, RZ, 0xc0, !PT ;  /* 0x7fffffff00ff7812 */ /* 0x000fc8000786c0ff */
[----:B------:R-:W-:-:S13]  /*0cf0*/  PLOP3.LUT P1, PT, P1, P3, PT, 0x2f, 0xf2 ;  /* 0x0000000000f2781c */ /* 0x000fda0000f26577 */
[----:B------:R-:W-:Y:S05]  /*0d00*/  @P1 BRA `(.L_x_24) ;  /* 0x0000000400181947 */ /* 0x000fea0003800000 */
[----:B------:R-:W-:-:S04]  /*0d10*/  LOP3.LUT P1, RZ, R15, 0x7fffffff, RZ, 0xc0, !PT ;  /* 0x7fffffff0fff7812 */ /* 0x000fc8000782c0ff */
[----:B------:R-:W-:-:S13]  /*0d20*/  PLOP3.LUT P0, PT, P0, P1, PT, 0x2f, 0xf2 ;  /* 0x0000000000f2781c */ /* 0x000fda0000702577 */
[----:B------:R-:W-:Y:S05]  /*0d30*/  @P0 BRA `(.L_x_25) ;  /* 0x0000000400000947 */ /* 0x000fea0003800000 */
[----:B------:R-:W-:Y:S02]  /*0d40*/  ISETP.GE.AND P0, PT, R14, RZ, PT ;  /* 0x000000ff0e00720c */ /* 0x000fe40003f06270 */
[----:B------:R-:W-:-:S11]  /*0d50*/  ISETP.GE.AND P1, PT, R17, RZ, PT ;  /* 0x000000ff1100720c */ /* 0x000fd60003f26270 */
[----:B------:R-:W-:Y:S02]  /*0d60*/  @P0 IMAD.MOV.U32 R13, RZ, RZ, RZ ;  /* 0x000000ffff0d0224 */ /* 0x000fe400078e00ff */
[----:B------:R-:W-:Y:S01]  /*0d70*/  @!P0 FFMA R0, R0, 1.84467440737095516160e+19, RZ ;  /* 0x5f80000000008823 */ /* 0x000fe200000000ff */
[----:B------:R-:W-:Y:S02]  /*0d80*/  @!P0 IMAD.MOV.U32 R13, RZ, RZ, -0x40 ;  /* 0xffffffc0ff0d8424 */ /* 0x000fe400078e00ff */
[----:B------:R-:W-:Y:S02]  /*0d90*/  @!P1 FFMA R15, R3, 1.84467440737095516160e+19, RZ ;  /* 0x5f800000030f9823 */ /* 0x000fe400000000ff */
[----:B------:R-:W-:-:S07]  /*0da0*/  @!P1 VIADD R13, R13, 0x40 ;  /* 0x000000400d0d9836 */ /* 0x000fce0000000000 */
.L_x_21:
[----:B------:R-:W-:Y:S01]  /*0db0*/  LEA R14, R11, 0xc0800000, 0x17 ;  /* 0xc08000000b0e7811 */ /* 0x000fe200078eb8ff */
[----:B------:R-:W-:Y:S01]  /*0dc0*/  VIADD R18, R18, 0xffffff81 ;  /* 0xffffff8112127836 */ /* 0x000fe20000000000 */
[----:B------:R-:W-:Y:S03]  /*0dd0*/  BSSY.RECONVERGENT B3, `(.L_x_26) ;  /* 0x0000035000037945 */ /* 0x000fe60003800200 */
[----:B------:R-:W-:Y:S02]  /*0de0*/  IMAD.IADD R19, R15, 0x1, -R14 ;  /* 0x000000010f137824 */ /* 0x000fe400078e0a0e */
[C---:B------:R-:W-:Y:S01]  /*0df0*/  IMAD R0, R18.reuse, -0x800000, R0 ;  /* 0xff80000012007824 */ /* 0x040fe200078e0200 */
[----:B------:R-:W-:Y:S01]  /*0e00*/  IADD3 R18, PT, PT, R18, 0x7f, -R11 ;  /* 0x0000007f12127810 */ /* 0x000fe20007ffe80b */
[----:B------:R-:W0:Y:S01]  /*0e10*/  MUFU.RCP R15, R19 ;  /* 0x00000013000f7308 */ /* 0x000e220000001000 */
[----:B------:R-:W-:-:S03]  /*0e20*/  FADD.FTZ R17, -R19, -RZ ;  /* 0x800000ff13117221 */ /* 0x000fc60000010100 */
[----:B------:R-:W-:Y:S02]  /*0e30*/  IMAD.IADD R18, R18, 0x1, R13 ;  /* 0x0000000112127824 */ /* 0x000fe400078e020d */
[----:B0-----:R-:W-:-:S04]  /*0e40*/  FFMA R14, R15, R17, 1 ;  /* 0x3f8000000f0e7423 */ /* 0x001fc80000000011 */
[----:B------:R-:W-:-:S04]  /*0e50*/  FFMA R15, R15, R14, R15 ;  /* 0x0000000e0f0f7223 */ /* 0x000fc8000000000f */
[----:B------:R-:W-:-:S04]  /*0e60*/  FFMA R14, R0, R15, RZ ;  /* 0x0000000f000e7223 */ /* 0x000fc800000000ff */
[----:B------:R-:W-:-:S04]  /*0e70*/  FFMA R20, R17, R14, R0 ;  /* 0x0000000e11147223 */ /* 0x000fc80000000000 */
[----:B------:R-:W-:-:S04]  /*0e80*/  FFMA R14, R15, R20, R14 ;  /* 0x000000140f0e7223 */ /* 0x000fc8000000000e */
[----:B------:R-:W-:-:S04]  /*0e90*/  FFMA R17, R17, R14, R0 ;  /* 0x0000000e11117223 */ /* 0x000fc80000000000 */
[----:B------:R-:W-:-:S05]  /*0ea0*/  FFMA R0, R15, R17, R14 ;  /* 0x000000110f007223 */ /* 0x000fca000000000e */
[----:B------:R-:W-:-:S04]  /*0eb0*/  SHF.R.U32.HI R11, RZ, 0x17, R0 ;  /* 0x00000017ff0b7819 */ /* 0x000fc80000011600 */
[----:B------:R-:W-:-:S05]  /*0ec0*/  LOP3.LUT R11, R11, 0xff, RZ, 0xc0, !PT ;  /* 0x000000ff0b0b7812 */ /* 0x000fca00078ec0ff */
[----:B------:R-:W-:-:S04]  /*0ed0*/  IMAD.IADD R19, R11, 0x1, R18 ;  /* 0x000000010b137824 */ /* 0x000fc800078e0212 */
[----:B------:R-:W-:-:S05]  /*0ee0*/  VIADD R11, R19, 0xffffffff ;  /* 0xffffffff130b7836 */ /* 0x000fca0000000000 */
[----:B------:R-:W-:-:S13]  /*0ef0*/  ISETP.GE.U32.AND P0, PT, R11, 0xfe, PT ;  /* 0x000000fe0b00780c */ /* 0x000fda0003f06070 */
[----:B------:R-:W-:Y:S05]  /*0f00*/  @!P0 BRA `(.L_x_27) ;  /* 0x0000000000808947 */ /* 0x000fea0003800000 */
[----:B------:R-:W-:-:S13]  /*0f10*/  ISETP.GT.AND P0, PT, R19, 0xfe, PT ;  /* 0x000000fe1300780c */ /* 0x000fda0003f04270 */
[----:B------:R-:W-:Y:S05]  /*0f20*/  @P0 BRA `(.L_x_28) ;  /* 0x00000000006c0947 */ /* 0x000fea0003800000 */
[----:B------:R-:W-:-:S13]  /*0f30*/  ISETP.GE.AND P0, PT, R19, 0x1, PT ;  /* 0x000000011300780c */ /* 0x000fda0003f06270 */
[----:B------:R-:W-:Y:S05]  /*0f40*/  @P0 BRA `(.L_x_29) ;  /* 0x0000000000740947 */ /* 0x000fea0003800000 */
[----:B------:R-:W-:Y:S02]  /*0f50*/  ISETP.GE.AND P0, PT, R19, -0x18, PT ;  /* 0xffffffe81300780c */ /* 0x000fe40003f06270 */
[----:B------:R-:W-:-:S11]  /*0f60*/  LOP3.LUT R0, R0, 0x80000000, RZ, 0xc0, !PT ;  /* 0x8000000000007812 */ /* 0x000fd600078ec0ff */
[----:B------:R-:W-:Y:S05]  /*0f70*/  @!P0 BRA `(.L_x_29) ;  /* 0x0000000000688947 */ /* 0x000fea0003800000 */
[-CC-:B------:R-:W-:Y:S01]  /*0f80*/  FFMA.RZ R11, R15, R17.reuse, R14.reuse ;  /* 0x000000110f0b7223 */ /* 0x180fe2000000c00e */
[C---:B------:R-:W-:Y:S01]  /*0f90*/  VIADD R18, R19.reuse, 0x20 ;  /* 0x0000002013127836 */ /* 0x040fe20000000000 */
[C---:B------:R-:W-:Y:S02]  /*0fa0*/  ISETP.NE.AND P3, PT, R19.reuse, RZ, PT ;  /* 0x000000ff1300720c */ /* 0x040fe40003f65270 */
[----:B------:R-:W-:Y:S02]  /*0fb0*/  ISETP.NE.AND P1, PT, R19, RZ, PT ;  /* 0x000000ff1300720c */ /* 0x000fe40003f25270 */
[----:B------:R-:W-:Y:S01]  /*0fc0*/  LOP3.LUT R13, R11, 0x7fffff, RZ, 0xc0, !PT ;  /* 0x007fffff0b0d7812 */ /* 0x000fe200078ec0ff */
[CCC-:B------:R-:W-:Y:S01]  /*0fd0*/  FFMA.RP R11, R15.reuse, R17.reuse, R14.reuse ;  /* 0x000000110f0b7223 */ /* 0x1c0fe2000000800e */
[----:B------:R-:W-:Y:S01]  /*0fe0*/  FFMA.RM R14, R15, R17, R14 ;  /* 0x000000110f0e7223 */ /* 0x000fe2000000400e */
[----:B------:R-:W-:Y:S01]  /*0ff0*/  IMAD.MOV R15, RZ, RZ, -R19 ;  /* 0x000000ffff0f7224 */ /* 0x000fe200078e0a13 */
[----:B------:R-:W-:-:S03]  /*1000*/  LOP3.LUT R13, R13, 0x800000, RZ, 0xfc, !PT ;  /* 0x008000000d0d7812 */ /* 0x000fc600078efcff */
[----:B------:R-:W-:Y:S02]  /*1010*/  FSETP.NEU.FTZ.AND P0, PT, R11, R14, PT ;  /* 0x0000000e0b00720b */ /* 0x000fe40003f1d000 */
[----:B------:R-:W-:Y:S02]  /*1020*/  SHF.L.U32 R18, R13, R18, RZ ;  /* 0x000000120d127219 */ /* 0x000fe400000006ff */
[----:B------:R-:W-:Y:S02]  /*1030*/  SEL R14, R15, RZ, P3 ;  /* 0x000000ff0f0e7207 */ /* 0x000fe40001800000 */
[----:B------:R-:W-:Y:S02]  /*1040*/  ISETP.NE.AND P1, PT, R18, RZ, P1 ;  /* 0x000000ff1200720c */ /* 0x000fe40000f25270 */
[----:B------:R-:W-:Y:S02]  /*1050*/  SHF.R.U32.HI R14, RZ, R14, R13 ;  /* 0x0000000eff0e7219 */ /* 0x000fe4000001160d */
[----:B------:R-:W-:-:S02]  /*1060*/  PLOP3.LUT P0, PT, P0, P1, PT, 0xf8, 0x8f ;  /* 0x00000000008f781c */ /* 0x000fc40000703f70 */
[----:B------:R-:W-:Y:S02]  /*1070*/  SHF.R.U32.HI R18, RZ, 0x1, R14 ;  /* 0x00000001ff127819 */ /* 0x000fe4000001160e */
[----:B------:R-:W-:-:S04]  /*1080*/  SEL R11, RZ, 0x1, !P0 ;  /* 0x00000001ff0b7807 */ /* 0x000fc80004000000 */
[----:B------:R-:W-:-:S04]  /*1090*/  LOP3.LUT R11, R11, 0x1, R18, 0xf8, !PT ;  /* 0x000000010b0b7812 */ /* 0x000fc800078ef812 */
[----:B------:R-:W-:-:S05]  /*10a0*/  LOP3.LUT R11, R11, R14, RZ, 0xc0, !PT ;  /* 0x0000000e0b0b7212 */ /* 0x000fca00078ec0ff */
[----:B------:R-:W-:-:S05]  /*10b0*/  IMAD.IADD R11, R18, 0x1, R11 ;  /* 0x00000001120b7824 */ /* 0x000fca00078e020b */
[----:B------:R-:W-:Y:S01]  /*10c0*/  LOP3.LUT R0, R11, R0, RZ, 0xfc, !PT ;  /* 0x000000000b007212 */ /* 0x000fe200078efcff */
[----:B------:R-:W-:Y:S06]  /*10d0*/  BRA `(.L_x_29) ;  /* 0x0000000000107947 */ /* 0x000fec0003800000 */
.L_x_28:
[----:B------:R-:W-:-:S04]  /*10e0*/  LOP3.LUT R0, R0, 0x80000000, RZ, 0xc0, !PT ;  /* 0x8000000000007812 */ /* 0x000fc800078ec0ff */
[----:B------:R-:W-:Y:S01]  /*10f0*/  LOP3.LUT R0, R0, 0x7f800000, RZ, 0xfc, !PT ;  /* 0x7f80000000007812 */ /* 0x000fe200078efcff */
[----:B------:R-:W-:Y:S06]  /*1100*/  BRA `(.L_x_29) ;  /* 0x0000000000047947 */ /* 0x000fec0003800000 */
.L_x_27:
[----:B------:R-:W-:-:S07]  /*1110*/  IMAD R0, R18, 0x800000, R0 ;  /* 0x0080000012007824 */ /* 0x000fce00078e0200 */
.L_x_29:
[----:B------:R-:W-:Y:S05]  /*1120*/  BSYNC.RECONVERGENT B3 ;  /* 0x0000000000037941 */ /* 0x000fea0003800200 */
.L_x_26:
[----:B------:R-:W-:Y:S05]  /*1130*/  BRA `(.L_x_30) ;  /* 0x0000000000207947 */ /* 0x000fea0003800000 */
.L_x_25:
[----:B------:R-:W-:-:S04]  /*1140*/  LOP3.LUT R0, R15, 0x80000000, R0, 0x48, !PT ;  /* 0x800000000f007812 */ /* 0x000fc800078e4800 */
[----:B------:R-:W-:Y:S01]  /*1150*/  LOP3.LUT R0, R0, 0x7f800000, RZ, 0xfc, !PT ;  /* 0x7f80000000007812 */ /* 0x000fe200078efcff */
[----:B------:R-:W-:Y:S06]  /*1160*/  BRA `(.L_x_30) ;  /* 0x0000000000147947 */ /* 0x000fec0003800000 */
.L_x_24:
[----:B------:R-:W-:Y:S01]  /*1170*/  LOP3.LUT R0, R15, 0x80000000, R0, 0x48, !PT ;  /* 0x800000000f007812 */ /* 0x000fe200078e4800 */
[----:B------:R-:W-:Y:S06]  /*1180*/  BRA `(.L_x_30) ;  /* 0x00000000000c7947 */ /* 0x000fec0003800000 */
.L_x_23:
[----:B------:R-:W0:Y:S01]  /*1190*/  MUFU.RSQ R0, -QNAN ;  /* 0xffc0000000007908 */ /* 0x000e220000001400 */
[----:B------:R-:W-:Y:S05]  /*11a0*/  BRA `(.L_x_30) ;  /* 0x0000000000047947 */ /* 0x000fea0003800000 */
.L_x_22:
[----:B------:R-:W-:-:S07]  /*11b0*/  FADD.FTZ R0, R0, R3 ;  /* 0x0000000300007221 */ /* 0x000fce0000010000 */
.L_x_30:
[----:B------:R-:W-:Y:S05]  /*11c0*/  BSYNC.RECONVERGENT B2 ;  /* 0x0000000000027941 */ /* 0x000fea0003800200 */
.L_x_20:
[----:B------:R-:W-:Y:S02]  /*11d0*/  IMAD.MOV.U32 R13, RZ, RZ, 0x0 ;  /* 0x00000000ff0d7424 */ /* 0x000fe400078e00ff */
[----:B0-----:R-:W-:Y:S02]  /*11e0*/  IMAD.MOV.U32 R11, RZ, RZ, R0 ;  /* 0x000000ffff0b7224 */ /* 0x001fe400078e0000 */
[----:B------:R-:W-:Y:S05]  /*11f0*/  RET.REL.NODEC R12 `(_Z25matrixColumnNormOptimizedPfS_S_S_iii) ;  /* 0xffffffec0c807950 */ /* 0x000fea0003c3ffff */
.L_x_31:
[----:B------:R-:W-:-:S00]  /*1200*/  BRA `(.L_x_31) ;  /* 0xfffffffc00fc7947 */ /* 0x000fc0000383ffff */
[----:B------:R-:W-:-:S00]  /*1210*/  NOP ;  /* 0x0000000000007918 */ /* 0x000fc00000000000 */
        /* <DEDUP_REMOVED lines=14> */
.L_x_84:


//--------------------- .text._Z16matrixColumnNormPfS_S_S_iii --------------------------
	.section	.text._Z16matrixColumnNormPfS_S_S_iii,"ax",@progbits
	.align	128
        .global         _Z16matrixColumnNormPfS_S_S_iii
        .type           _Z16matrixColumnNormPfS_S_S_iii,@function
        .size           _Z16matrixColumnNormPfS_S_S_iii,(.L_x_85 - _Z16matrixColumnNormPfS_S_S_iii)
        .other          _Z16matrixColumnNormPfS_S_S_iii,@"STO_CUDA_ENTRY STV_DEFAULT"
_Z16matrixColumnNormPfS_S_S_iii:
.text._Z16matrixColumnNormPfS_S_S_iii:
[----:B------:R-:W-:Y:S01]  /*0000*/  LDC R1, c[0x0][0x37c] ;  /* 0x0000df00ff017b82 */ /* 0x000fe20000000800 */
[----:B------:R-:W0:Y:S07]  /*0010*/  S2R R9, SR_CTAID.X ;  /* 0x0000000000097919 */ /* 0x000e2e0000002500 */
[----:B------:R-:W0:Y:S01]  /*0020*/  LDC.64 R4, c[0x0][0x398] ;  /* 0x0000e600ff047b82 */ /* 0x000e220000000a00 */
[----:B------:R-:W1:Y:S01]  /*0030*/  LDCU.64 UR6, c[0x0][0x358] ;  /* 0x00006b00ff0677ac */ /* 0x000e620008000a00 */
[----:B------:R-:W2:Y:S01]  /*0040*/  S2R R10, SR_TID.Y ;  /* 0x00000000000a7919 */ /* 0x000ea20000002200 */
[----:B------:R-:W2:Y:S05]  /*0050*/  LDCU UR4, c[0x0][0x3a0] ;  /* 0x00007400ff0477ac */ /* 0x000eaa0008000800 */
[----:B------:R-:W3:Y:S08]  /*0060*/  LDC.64 R2, c[0x0][0x390] ;  /* 0x0000e400ff027b82 */ /* 0x000ef00000000a00 */
[----:B------:R-:W4:Y:S01]  /*0070*/  LDC.64 R6, c[0x0][0x380] ;  /* 0x0000e000ff067b82 */ /* 0x000f220000000a00 */
[----:B0-----:R-:W-:-:S05]  /*0080*/  IMAD.WIDE.U32 R4, R9, 0x4, R4 ;  /* 0x0000000409047825 */ /* 0x001fca00078e0004 */
[----:B-1----:R-:W5:Y:S01]  /*0090*/  LDG.E R11, desc[UR6][R4.64] ;  /* 0x00000006040b7981 */ /* 0x002f62000c1e1900 */
[C---:B--2---:R-:W-:Y:S02]  /*00a0*/  IMAD R10, R9.reuse, UR4, R10 ;  /* 0x00000004090a7c24 */ /* 0x044fe4000f8e020a */
[----:B---3--:R-:W-:-:S04]  /*00b0*/  IMAD.WIDE.U32 R2, R9, 0x4, R2 ;  /* 0x0000000409027825 */ /* 0x008fc800078e0002 */
[----:B----4-:R-:W-:Y:S01]  /*00c0*/  IMAD.WIDE.U32 R6, R10, 0x4, R6 ;  /* 0x000000040a067825 */ /* 0x010fe200078e0006 */
[----:B------:R-:W2:Y:S04]  /*00d0*/  LDG.E R9, desc[UR6][R2.64] ;  /* 0x0000000602097981 */ /* 0x000ea8000c1e1900 */
[----:B------:R-:W2:Y:S01]  /*00e0*/  LDG.E R0, desc[UR6][R6.64] ;  /* 0x0000000606007981 */ /* 0x000ea2000c1e1900 */
[----:B------:R-:W-:Y:S01]  /*00f0*/  BSSY.RECONVERGENT B2, `(.L_x_32) ;  /* 0x000000c000027945 */ /* 0x000fe20003800200 */
[----:B-----5:R-:W0:Y:S01]  /*0100*/  MUFU.RCP R8, R11 ;  /* 0x0000000b00087308 */ /* 0x020e220000001000 */
[----:B--2---:R-:W-:-:S07]  /*0110*/  FADD R0, R0, -R9 ;  /* 0x8000000900007221 */ /* 0x004fce0000000000 */
        /* <DEDUP_REMOVED lines=8> */
[----:B------:R-:W-:Y:S05]  /*01a0*/  CALL.REL.NOINC `($__internal_1_$__cuda_sm3x_div_rn_noftz_f32_slowpath) ;  /* 0x00000014000c7944 */ /* 0x000fea0003c00000 */
.L_x_33:
[----:B------:R-:W-:Y:S05]  /*01b0*/  BSYNC.RECONVERGENT B2 ;  /* 0x0000000000027941 */ /* 0x000fea0003800200 */
.L_x_32:
[----:B------:R-:W0:Y:S08]  /*01c0*/  LDC R12, c[0x0][0x3a8] ;  /* 0x0000ea00ff0c7b82 */ /* 0x000e300000000800 */
[----:B------:R-:W1:Y:S01]  /*01d0*/  LDC.64 R8, c[0x0][0x388] ;  /* 0x0000e200ff087b82 */ /* 0x000e620000000a00 */
[----:B0-----:R-:W-:Y:S01]  /*01e0*/  ISETP.GE.AND P0, PT, R12, 0x1, PT ;  /* 0x000000010c00780c */ /* 0x001fe20003f06270 */
[----:B-1----:R-:W-:-:S05]  /*01f0*/  IMAD.WIDE.U32 R6, R10, 0x4, R8 ;  /* 0x000000040a067825 */ /* 0x002fca00078e0008 */
[----:B------:R0:W-:Y:S07]  /*0200*/  STG.E desc[UR6][R6.64], R13 ;  /* 0x0000000d06007986 */ /* 0x0001ee000c101906 */
[----:B------:R-:W-:Y:S05]  /*0210*/  @!P0 EXIT ;  /* 0x000000000000894d */ /* 0x000fea0003800000 */
[----:B0-----:R-:W0:Y:S01]  /*0220*/  LDC.64 R6, c[0x0][0x380] ;  /* 0x0000e000ff067b82 */ /* 0x001e220000000a00 */
[----:B------:R-:W1:Y:S01]  /*0230*/  LDCU.64 UR4, c[0x0][0x3a0] ;  /* 0x00007400ff0477ac */ /* 0x000e620008000a00 */
[C---:B------:R-:W-:Y:S02]  /*0240*/  ISETP.GE.U32.AND P0, PT, R12.reuse, 0x8, PT ;  /* 0x000000080c00780c */ /* 0x040fe40003f06070 */
[----:B------:R-:W-:Y:S02]  /*0250*/  LOP3.LUT R18, R12, 0x7, RZ, 0xc0, !PT ;  /* 0x000000070c127812 */ /* 0x000fe400078ec0ff */
[----:B-1----:R-:W-:Y:S01]  /*0260*/  IADD3 R10, PT, PT, R10, UR5, RZ ;  /* 0x000000050a0a7c10 */ /* 0x002fe2000fffe0ff */
[----:B------:R-:W-:-:S04]  /*0270*/  UIMAD UR4, UR4, UR4, URZ ;  /* 0x00000004040472a4 */ /* 0x000fc8000f8e02ff */
[----:B------:R-:W-:-:S04]  /*0280*/  IMAD.WIDE.U32 R8, R10, 0x4, R8 ;  /* 0x000000040a087825 */ /* 0x000fc800078e0008 */
[----:B0-----:R-:W-:Y:S01]  /*0290*/  IMAD.WIDE.U32 R6, R10, 0x4, R6 ;  /* 0x000000040a067825 */ /* 0x001fe200078e0006 */
[----:B------:R-:W-:Y:S06]  /*02a0*/  @!P0 BRA `(.L_x_34) ;  /* 0x0000000800748947 */ /* 0x000fec0003800000 */
[----:B------:R-:W-:-:S04]  /*02b0*/  LOP3.LUT R12, R12, 0x7ffffff8, RZ, 0xc0, !PT ;  /* 0x7ffffff80c0c7812 */ /* 0x000fc800078ec0ff */
[----:B------:R-:W-:-:S07]  /*02c0*/  IADD3 R12, PT, PT, -R12, RZ, RZ ;  /* 0x000000ff0c0c7210 */ /* 0x000fce0007ffe1ff */
.L_x_53:
[----:B------:R-:W-:Y:S01]  /*02d0*/  ISETP.GE.U32.AND P0, PT, R10, UR4, PT ;  /* 0x000000040a007c0c */ /* 0x000fe2000bf06070 */
[----:B------:R-:W-:Y:S01]  /*02e0*/  BSSY.RECONVERGENT B2, `(.L_x_35) ;  /* 0x0000098000027945 */ /* 0x000fe20003800200 */
[----:B------:R-:W-:-:S04]  /*02f0*/  IADD3 R12, PT, PT, R12, 0x8, RZ ;  /* 0x000000080c0c7810 */ /* 0x000fc80007ffe0ff */
[----:B------:R-:W-:-:S07]  /*0300*/  ISETP.NE.AND P2, PT, R12, RZ, PT ;  /* 0x000000ff0c00720c */ /* 0x000fce0003f45270 */
[----:B0-----:R-:W-:Y:S06]  /*0310*/  @P0 BRA `(.L_x_36) ;  /* 0x0000000800500947 */ /* 0x001fec0003800000 */
[----:B------:R-:W2:Y:S04]  /*0320*/  LDG.E R13, desc[UR6][R4.64] ;  /* 0x00000006040d7981 */ /* 0x000ea8000c1e1900 */
[----:B------:R-:W3:Y:S04]  /*0330*/  LDG.E R0, desc[UR6][R6.64] ;  /* 0x0000000606007981 */ /* 0x000ee8000c1e1900 */
[----:B------:R-:W3:Y:S01]  /*0340*/  LDG.E R11, desc[UR6][R2.64] ;  /* 0x00000006020b7981 */ /* 0x000ee2000c1e1900 */
[----:B------:R-:W-:Y:S01]  /*0350*/  BSSY.RECONVERGENT B3, `(.L_x_37) ;  /* 0x000000e000037945 */ /* 0x000fe20003800200 */
[----:B--2---:R-:W0:Y:S01]  /*0360*/  MUFU.RCP R14, R13 ;  /* 0x0000000d000e7308 */ /* 0x004e220000001000 */
[----:B---3--:R-:W-:-:S07]  /*0370*/  FADD R0, R0, -R11 ;  /* 0x8000000b00007221 */ /* 0x008fce0000000000 */
[----:B------:R-:W1:Y:S01]  /*0380*/  FCHK P0, R0, R13 ;  /* 0x0000000d00007302 */ /* 0x000e620000000000 */
[----:B0-----:R-:W-:-:S04]  /*0390*/  FFMA R15, -R13, R14, 1 ;  /* 0x3f8000000d0f7423 */ /* 0x001fc8000000010e */
[----:B------:R-:W-:-:S04]  /*03a0*/  FFMA R15, R14, R15, R14 ;  /* 0x0000000f0e0f7223 */ /* 0x000fc8000000000e */
[----:B------:R-:W-:-:S04]  /*03b0*/  FFMA R14, R0, R15, RZ ;  /* 0x0000000f000e7223 */ /* 0x000fc800000000ff */
[----:B------:R-:W-:-:S04]  /*03c0*/  FFMA R11, -R13, R14, R0 ;  /* 0x0000000e0d0b7223 */ /* 0x000fc80000000100 */
[----:B------:R-:W-:Y:S01]  /*03d0*/  FFMA R11, R15, R11, R14 ;  /* 0x0000000b0f0b7223 */ /* 0x000fe2000000000e */
[----:B-1----:R-:W-:Y:S06]  /*03e0*/  @!P0 BRA `(.L_x_38) ;  /* 0x0000000000108947 */ /* 0x002fec0003800000 */
[----:B------:R-:W-:Y:S02]  /*03f0*/  MOV R11, R13 ;  /* 0x0000000d000b7202 */ /* 0x000fe40000000f00 */
[----:B------:R-:W-:-:S07]  /*0400*/  MOV R14, 0x420 ;  /* 0x00000420000e7802 */ /* 0x000fce0000000f00 */
[----:B------:R-:W-:Y:S05]  /*0410*/  CALL.REL.NOINC `($__internal_1_$__cuda_sm3x_div_rn_noftz_f32_slowpath) ;  /* 0x0000001000707944 */ /* 0x000fea0003c00000 */
[----:B------:R-:W-:-:S07]  /*0420*/  MOV R11, R13 ;  /* 0x0000000d000b7202 */ /* 0x000fce0000000f00 */
.L_x_38:
[----:B------:R-:W-:Y:S05]  /*0430*/  BSYNC.RECONVERGENT B3 ;  /* 0x0000000000037941 */ /* 0x000fea0003800200 */
.L_x_37:
[----:B------:R0:W-:Y:S04]  /*0440*/  STG.E desc[UR6][R8.64], R11 ;  /* 0x0000000b08007986 */ /* 0x0001e8000c101906 */
[----:B------:R-:W2:Y:S04]  /*0450*/  LDG.E R15, desc[UR6][R4.64] ;  /* 0x00000006040f7981 */ /* 0x000ea8000c1e1900 */
[----:B------:R-:W3:Y:S04]  /*0460*/  LDG.E R0, desc[UR6][R6.64] ;  /* 0x0000000606007981 */ /* 0x000ee8000c1e1900 */
[----:B------:R-:W3:Y:S01]  /*0470*/  LDG.E R13, desc[UR6][R2.64] ;  /* 0x00000006020d7981 */ /* 0x000ee2000c1e1900 */
[----:B------:R-:W-:Y:S01]  /*0480*/  BSSY.RECONVERGENT B3, `(.L_x_39) ;  /* 0x000000d000037945 */ /* 0x000fe20003800200 */
[----:B--2---:R-:W1:Y:S01]  /*0490*/  MUFU.RCP R14, R15 ;  /* 0x0000000f000e7308 */ /* 0x004e620000001000 */
[----:B---3--:R-:W-:-:S07]  /*04a0*/  FADD R0, R0, -R13 ;  /* 0x8000000d00007221 */ /* 0x008fce0000000000 */
[----:B------:R-:W2:Y:S01]  /*04b0*/  FCHK P0, R0, R15 ;  /* 0x0000000f00007302 */ /* 0x000ea20000000000 */
[----:B-1----:R-:W-:-:S04]  /*04c0*/  FFMA R17, -R15, R14, 1 ;  /* 0x3f8000000f117423 */ /* 0x002fc8000000010e */
[----:B------:R-:W-:-:S04]  /*04d0*/  FFMA R17, R14, R17, R14 ;  /* 0x000000110e117223 */ /* 0x000fc8000000000e */
[----:B------:R-:W-:-:S04]  /*04e0*/  FFMA R14, R0, R17, RZ ;  /* 0x00000011000e7223 */ /* 0x000fc800000000ff */
[----:B------:R-:W-:-:S04]  /*04f0*/  FFMA R13, -R15, R14, R0 ;  /* 0x0000000e0f0d7223 */ /* 0x000fc80000000100 */
[----:B------:R-:W-:Y:S01]  /*0500*/  FFMA R13, R17, R13, R14 ;  /* 0x0000000d110d7223 */ /* 0x000fe2000000000e */
[----:B0-2---:R-:W-:Y:S06]  /*0510*/  @!P0 BRA `(.L_x_40) ;  /* 0x00000000000c8947 */ /* 0x005fec0003800000 */
[----:B------:R-:W-:Y:S02]  /*0520*/  MOV R11, R15 ;  /* 0x0000000f000b7202 */ /* 0x000fe40000000f00 */
[----:B------:R-:W-:-:S07]  /*0530*/  MOV R14, 0x550 ;  /* 0x00000550000e7802 */ /* 0x000fce0000000f00 */
[----:B------:R-:W-:Y:S05]  /*0540*/  CALL.REL.NOINC `($__internal_1_$__cuda_sm3x_div_rn_noftz_f32_slowpath) ;  /* 0x0000001000247944 */ /* 0x000fea0003c00000 */
.L_x_40:
[----:B------:R-:W-:Y:S05]  /*0550*/  BSYNC.RECONVERGENT B3 ;  /* 0x0000000000037941 */ /* 0x000fea0003800200 */
.L_x_39:
        /* <DEDUP_REMOVED lines=17> */
[----:B------:R-:W-:-:S07]  /*0670*/  MOV R11, R13 ;  /* 0x0000000d000b7202 */ /* 0x000fce0000000f00 */
.L_x_42:
[----:B------:R-:W-:Y:S05]  /*0680*/  BSYNC.RECONVERGENT B3 ;  /* 0x0000000000037941 */ /* 0x000fea0003800200 */
.L_x_41:
        /* <DEDUP_REMOVED lines=17> */
.L_x_44:
[----:B------:R-:W-:Y:S05]  /*07a0*/  BSYNC.RECONVERGENT B3 ;  /* 0x0000000000037941 */ /* 0x000fea0003800200 */
.L_x_43:
        /* <DEDUP_REMOVED lines=18> */
.L_x_46:
[----:B------:R-:W-:Y:S05]  /*08d0*/  BSYNC.RECONVERGENT B3 ;  /* 0x0000000000037941 */ /* 0x000fea0003800200 */
.L_x_45:
        /* <DEDUP_REMOVED lines=17> */
.L_x_48:
[----:B------:R-:W-:Y:S05]  /*09f0*/  BSYNC.RECONVERGENT B3 ;  /* 0x0000000000037941 */ /* 0x000fea0003800200 */
.L_x_47:
        /* <DEDUP_REMOVED lines=18> */
.L_x_50:
[----:B------:R-:W-:Y:S05]  /*0b20*/  BSYNC.RECONVERGENT B3 ;  /* 0x0000000000037941 */ /* 0x000fea0003800200 */
.L_x_49:
        /* <DEDUP_REMOVED lines=17> */
.L_x_52:
[----:B------:R-:W-:Y:S05]  /*0c40*/  BSYNC.RECONVERGENT B3 ;  /* 0x0000000000037941 */ /* 0x000fea0003800200 */
.L_x_51:
[----:B------:R0:W-:Y:S02]  /*0c50*/  STG.E desc[UR6][R8.64], R13 ;  /* 0x0000000d08007986 */ /* 0x0001e4000c101906 */
.L_x_36:
[----:B------:R-:W-:Y:S05]  /*0c60*/  BSYNC.RECONVERGENT B2 ;  /* 0x0000000000027941 */ /* 0x000fea0003800200 */
.L_x_35:
[----:B------:R-:W-:Y:S05]  /*0c70*/  @P2 BRA `(.L_x_53) ;  /* 0xfffffff400942947 */ /* 0x000fea000383ffff */
.L_x_34:
[----:B------:R-:W-:-:S13]  /*0c80*/  ISETP.NE.AND P0, PT, R18, RZ, PT ;  /* 0x000000ff1200720c */ /* 0x000fda0003f05270 */
[----:B------:R-:W-:Y:S05]  /*0c90*/  @!P0 EXIT ;  /* 0x000000000000894d */ /* 0x000fea0003800000 */
[----:B------:R-:W1:Y:S01]  /*0ca0*/  LDC R12, c[0x0][0x3a8] ;  /* 0x0000ea00ff0c7b82 */ /* 0x000e620000000800 */
[----:B------:R-:W-:Y:S01]  /*0cb0*/  ISETP.GE.U32.AND P0, PT, R10, UR4, PT ;  /* 0x000000040a007c0c */ /* 0x000fe2000bf06070 */
[----:B------:R-:W-:Y:S03]  /*0cc0*/  BSSY.RECONVERGENT B2, `(.L_x_54) ;  /* 0x000004e000027945 */ /* 0x000fe60003800200 */
[----:B------:R-:W-:Y:S02]  /*0cd0*/  ISETP.LT.U32.OR P0, PT, R18, 0x4, P0 ;  /* 0x000000041200780c */ /* 0x000fe40000701470 */
[----:B-1----:R-:W-:-:S11]  /*0ce0*/  LOP3.LUT R12, R12, 0x3, RZ, 0xc0, !PT ;  /* 0x000000030c0c7812 */ /* 0x002fd600078ec0ff */
[----:B------:R-:W-:Y:S05]  /*0cf0*/  @P0 BRA `(.L_x_55) ;  /* 0x0000000400280947 */ /* 0x000fea0003800000 */
[----:B0-----:R-:W2:Y:S04]  /*0d00*/  LDG.E R13, desc[UR6][R4.64] ;  /* 0x00000006040d7981 */ /* 0x001ea8000c1e1900 */
        /* <DEDUP_REMOVED lines=16> */
.L_x_57:
[----:B------:R-:W-:Y:S05]  /*0e10*/  BSYNC.RECONVERGENT B3 ;  /* 0x0000000000037941 */ /* 0x000fea0003800200 */
.L_x_56:
        /* <DEDUP_REMOVED lines=17> */
.L_x_59:
[----:B------:R-:W-:Y:S05]  /*0f30*/  BSYNC.RECONVERGENT B3 ;  /* 0x0000000000037941 */ /* 0x000fea0003800200 */
.L_x_58:
        /* <DEDUP_REMOVED lines=18> */
.L_x_61:
[----:B------:R-:W-:Y:S05]  /*1060*/  BSYNC.RECONVERGENT B3 ;  /* 0x0000000000037941 */ /* 0x000fea0003800200 */
.L_x_60:
        /* <DEDUP_REMOVED lines=17> */
.L_x_63:
[----:B------:R-:W-:Y:S05]  /*1180*/  BSYNC.RECONVERGENT B3 ;  /* 0x0000000000037941 */ /* 0x000fea0003800200 */
.L_x_62:
[----:B------:R1:W-:Y:S02]  /*1190*/  STG.E desc[UR6][R8.64], R13 ;  /* 0x0000000d08007986 */ /* 0x0003e4000c101906 */
.L_x_55:
[----:B------:R-:W-:Y:S05]  /*11a0*/  BSYNC.RECONVERGENT B2 ;  /* 0x0000000000027941 */ /* 0x000fea0003800200 */
.L_x_54:
[----:B------:R-:W-:-:S13]  /*11b0*/  ISETP.NE.AND P0, PT, R12, RZ, PT ;  /* 0x000000ff0c00720c */ /* 0x000fda0003f05270 */
[----:B------:R-:W-:Y:S05]  /*11c0*/  @!P0 EXIT ;  /* 0x000000000000894d */ /* 0x000fea0003800000 */
[----:B------:R-:W-:Y:S01]  /*11d0*/  ISETP.GE.U32.AND P0, PT, R10, UR4, PT ;  /* 0x000000040a007c0c */ /* 0x000fe2000bf06070 */
[----:B------:R-:W-:Y:S03]  /*11e0*/  BSSY.RECONVERGENT B2, `(.L_x_64) ;  /* 0x0000028000027945 */ /* 0x000fe60003800200 */
[----:B------:R-:W-:-:S13]  /*11f0*/  ISETP.EQ.OR P0, PT, R12, 0x1, P0 ;  /* 0x000000010c00780c */ /* 0x000fda0000702670 */
[----:B------:R-:W-:Y:S05]  /*1200*/  @P0 BRA `(.L_x_65) ;  /* 0x0000000000940947 */ /* 0x000fea0003800000 */
[----:B01----:R-:W2:Y:S04]  /*1210*/  LDG.E R13, desc[UR6][R4.64] ;  /* 0x00000006040d7981 */ /* 0x003ea8000c1e1900 */
        /* <DEDUP_REMOVED lines=16> */
.L_x_67:
[----:B------:R-:W-:Y:S05]  /*1320*/  BSYNC.RECONVERGENT B3 ;  /* 0x0000000000037941 */ /* 0x000fea0003800200 */
.L_x_66:
        /* <DEDUP_REMOVED lines=17> */
.L_x_69:
[----:B------:R-:W-:Y:S05]  /*1440*/  BSYNC.RECONVERGENT B3 ;  /* 0x0000000000037941 */ /* 0x000fea0003800200 */
.L_x_68:
[----:B------:R2:W-:Y:S02]  /*1450*/  STG.E desc[UR6][R8.64], R13 ;  /* 0x0000000d08007986 */ /* 0x0005e4000c101906 */
.L_x_65:
[----:B------:R-:W-:Y:S05]  /*1460*/  BSYNC.RECONVERGENT B2 ;  /* 0x0000000000027941 */ /* 0x000fea0003800200 */
.L_x_64:
[----:B------:R-:W3:Y:S01]  /*1470*/  LDC R0, c[0x0][0x3a8] ;  /* 0x0000ea00ff007b82 */ /* 0x000ee20000000800 */
[----:B------:R-:W-:Y:S02]  /*1480*/  ISETP.GE.U32.AND P0, PT, R10, UR4, PT ;  /* 0x000000040a007c0c */ /* 0x000fe4000bf06070 */
[----:B---3--:R-:W-:-:S04]  /*1490*/  LOP3.LUT R0, R0, 0x1, RZ, 0xc0, !PT ;  /* 0x0000000100007812 */ /* 0x008fc800078ec0ff */
[----:B------:R-:W-:-:S13]  /*14a0*/  ISETP.NE.U32.OR P0, PT, R0, 0x1, P0 ;  /* 0x000000010000780c */ /* 0x000fda0000705470 */
[----:B------:R-:W-:Y:S05]  /*14b0*/  @P0 EXIT ;  /* 0x000000000000094d */ /* 0x000fea0003800000 */
[----:B------:R-:W3:Y:S04]  /*14c0*/  LDG.E R11, desc[UR6][R4.64] ;  /* 0x00000006040b7981 */ /* 0x000ee8000c1e1900 */
[----:B------:R-:W4:Y:S04]  /*14d0*/  LDG.E R0, desc[UR6][R6.64] ;  /* 0x0000000606007981 */ /* 0x000f28000c1e1900 */
[----:B------:R-:W4:Y:S01]  /*14e0*/  LDG.E R3, desc[UR6][R2.64] ;  /* 0x0000000602037981 */ /* 0x000f22000c1e1900 */
[----:B------:R-:W-:Y:S01]  /*14f0*/  BSSY.RECONVERGENT B2, `(.L_x_70) ;  /* 0x000000c000027945 */ /* 0x000fe20003800200 */
[----:B---3--:R-:W0:Y:S01]  /*1500*/  MUFU.RCP R10, R11 ;  /* 0x0000000b000a7308 */ /* 0x008e220000001000 */
[----:B----4-:R-:W-:-:S07]  /*1510*/  FADD R0, R0, -R3 ;  /* 0x8000000300007221 */ /* 0x010fce0000000000 */
[----:B------:R-:W3:Y:S01]  /*1520*/  FCHK P0, R0, R11 ;  /* 0x0000000b00007302 */ /* 0x000ee20000000000 */
[----:B012---:R-:W-:-:S04]  /*1530*/  FFMA R13, -R11, R10, 1 ;  /* 0x3f8000000b0d7423 */ /* 0x007fc8000000010a */
[----:B------:R-:W-:-:S04]  /*1540*/  FFMA R13, R10, R13, R10 ;  /* 0x0000000d0a0d7223 */ /* 0x000fc8000000000a */
[----:B------:R-:W-:-:S04]  /*1550*/  FFMA R10, R0, R13, RZ ;  /* 0x0000000d000a7223 */ /* 0x000fc800000000ff */
[----:B------:R-:W-:-:S04]  /*1560*/  FFMA R12, -R11, R10, R0 ;  /* 0x0000000a0b0c7223 */ /* 0x000fc80000000100 */
[----:B------:R-:W-:Y:S01]  /*1570*/  FFMA R13, R13, R12, R10 ;  /* 0x0000000c0d0d7223 */ /* 0x000fe2000000000a */
[----:B---3--:R-:W-:Y:S06]  /*1580*/  @!P0 BRA `(.L_x_71) ;  /* 0x0000000000088947 */ /* 0x008fec0003800000 */
[----:B------:R-:W-:-:S07]  /*1590*/  MOV R14, 0x15b0 ;  /* 0x000015b0000e7802 */ /* 0x000fce0000000f00 */
[----:B------:R-:W-:Y:S05]  /*15a0*/  CALL.REL.NOINC `($__internal_1_$__cuda_sm3x_div_rn_noftz_f32_slowpath) ;  /* 0x00000000000c7944 */ /* 0x000fea0003c00000 */
.L_x_71:
[----:B------:R-:W-:Y:S05]  /*15b0*/  BSYNC.RECONVERGENT B2 ;  /* 0x0000000000027941 */ /* 0x000fea0003800200 */
.L_x_70:
[----:B------:R-:W-:Y:S01]  /*15c0*/  STG.E desc[UR6][R8.64], R13 ;  /* 0x0000000d08007986 */ /* 0x000fe2000c101906 */
[----:B------:R-:W-:Y:S05]  /*15d0*/  EXIT ;  /* 0x000000000000794d */ /* 0x000fea0003800000 */
        .weak           $__internal_1_$__cuda_sm3x_div_rn_noftz_f32_slowpath
        .type           $__internal_1_$__cuda_sm3x_div_rn_noftz_f32_slowpath,@function
        .size           $__internal_1_$__cuda_sm3x_div_rn_noftz_f32_slowpath,(.L_x_85 - $__internal_1_$__cuda_sm3x_div_rn_noftz_f32_slowpath)
$__internal_1_$__cuda_sm3x_div_rn_noftz_f32_slowpath:
[----:B------:R-:W-:Y:S01]  /*15e0*/  SHF.R.U32.HI R13, RZ, 0x17, R11 ;  /* 0x00000017ff0d7819 */ /* 0x000fe2000001160b */
[----:B------:R-:W-:Y:S01]  /*15f0*/  BSSY.RECONVERGENT B0, `(.L_x_72) ;  /* 0x0000062000007945 */ /* 0x000fe20003800200 */
[----:B------:R-:W-:Y:S02]  /*1600*/  SHF.R.U32.HI R15, RZ, 0x17, R0 ;  /* 0x00000017ff0f7819 */ /* 0x000fe40000011600 */
[----:B------:R-:W-:Y:S02]  /*1610*/  LOP3.LUT R13, R13, 0xff, RZ, 0xc0, !PT ;  /* 0x000000ff0d0d7812 */ /* 0x000fe400078ec0ff */
[----:B------:R-:W-:Y:S02]  /*1620*/  LOP3.LUT R19, R15, 0xff, RZ, 0xc0, !PT ;  /* 0x000000ff0f137812 */ /* 0x000fe400078ec0ff */
[----:B------:R-:W-:Y:S02]  /*1630*/  IADD3 R17, PT, PT, R13, -0x1, RZ ;  /* 0xffffffff0d117810 */ /* 0x000fe40007ffe0ff */
[----:B------:R-:W-:-:S02]  /*1640*/  IADD3 R16, PT, PT, R19, -0x1, RZ ;  /* 0xffffffff13107810 */ /* 0x000fc40007ffe0ff */
[----:B------:R-:W-:-:S04]  /*1650*/  ISETP.GT.U32.AND P0, PT, R17, 0xfd, PT ;  /* 0x000000fd1100780c */ /* 0x000fc80003f04070 */
[----:B------:R-:W-:-:S13]  /*1660*/  ISETP.GT.U32.OR P0, PT, R16, 0xfd, P0 ;  /* 0x000000fd1000780c */ /* 0x000fda0000704470 */
[----:B------:R-:W-:Y:S01]  /*1670*/  @!P0 MOV R15, RZ ;  /* 0x000000ff000f8202 */ /* 0x000fe20000000f00 */
        /* <DEDUP_REMOVED lines=19> */
[----:B------:R-:W-:Y:S01]  /*17b0*/  @P0 MOV R15, RZ ;  /* 0x000000ff000f0202 */ /* 0x000fe20000000f00 */
[----:B------:R-:W-:Y:S01]  /*17c0*/  @!P0 FFMA R0, R0, 1.84467440737095516160e+19, RZ ;  /* 0x5f80000000008823 */ /* 0x000fe200000000ff */
[----:B------:R-:W-:Y:S01]  /*17d0*/  @!P0 MOV R15, 0xffffffc0 ;  /* 0xffffffc0000f8802 */ /* 0x000fe20000000f00 */
[----:B------:R-:W-:-:S03]  /*17e0*/  @!P1 FFMA R11, R11, 1.84467440737095516160e+19, RZ ;  /* 0x5f8000000b0b9823 */ /* 0x000fc600000000ff */
[----:B------:R-:W-:-:S07]  /*17f0*/  @!P1 IADD3 R15, PT, PT, R15, 0x40, RZ ;  /* 0x000000400f0f9810 */ /* 0x000fce0007ffe0ff */
.L_x_73:
[----:B------:R-:W-:Y:S01]  /*1800*/  LEA R16, R13, 0xc0800000, 0x17 ;  /* 0xc08000000d107811 */ /* 0x000fe200078eb8ff */
[----:B------:R-:W-:Y:S01]  /*1810*/  BSSY.RECONVERGENT B1, `(.L_x_78) ;  /* 0x0000036000017945 */ /* 0x000fe20003800200 */
[----:B------:R-:W-:Y:S02]  /*1820*/  IADD3 R19, PT, PT, R19, -0x7f, RZ ;  /* 0xffffff8113137810 */ /* 0x000fe40007ffe0ff */
[----:B------:R-:W-:-:S03]  /*1830*/  IADD3 R20, PT, PT, -R16, R11, RZ ;  /* 0x0000000b10147210 */ /* 0x000fc60007ffe1ff */
[C---:B------:R-:W-:Y:S01]  /*1840*/  IMAD R0, R19.reuse, -0x800000, R0 ;  /* 0xff80000013007824 */ /* 0x040fe200078e0200 */
[----:B------:R0:W1:Y:S01]  /*1850*/  MUFU.RCP R11, R20 ;  /* 0x00000014000b7308 */ /* 0x0000620000001000 */
[----:B------:R-:W-:Y:S01]  /*1860*/  FADD.FTZ R17, -R20, -RZ ;  /* 0x800000ff14117221 */ /* 0x000fe20000010100 */
[----:B0-----:R-:W-:-:S04]  /*1870*/  IADD3 R20, PT, PT, R19, 0x7f, -R13 ;  /* 0x0000007f13147810 */ /* 0x001fc80007ffe80d */
[----:B------:R-:W-:Y:S01]  /*1880*/  IADD3 R20, PT, PT, R20, R15, RZ ;  /* 0x0000000f14147210 */ /* 0x000fe20007ffe0ff */
[----:B-1----:R-:W-:-:S04]  /*1890*/  FFMA R16, R11, R17, 1 ;  /* 0x3f8000000b107423 */ /* 0x002fc80000000011 */
[----:B------:R-:W-:-:S04]  /*18a0*/  FFMA R11, R11, R16, R11 ;  /* 0x000000100b0b7223 */ /* 0x000fc8000000000b */
[----:B------:R-:W-:-:S04]  /*18b0*/  FFMA R16, R0, R11, RZ ;  /* 0x0000000b00107223 */ /* 0x000fc800000000ff */
[----:B------:R-:W-:-:S04]  /*18c0*/  FFMA R21, R17, R16, R0 ;  /* 0x0000001011157223 */ /* 0x000fc80000000000 */
[----:B------:R-:W-:-:S04]  /*18d0*/  FFMA R16, R11, R21, R16 ;  /* 0x000000150b107223 */ /* 0x000fc80000000010 */
[----:B------:R-:W-:-:S04]  /*18e0*/  FFMA R17, R17, R16, R0 ;  /* 0x0000001011117223 */ /* 0x000fc80000000000 */
[----:B------:R-:W-:-:S05]  /*18f0*/  FFMA R0, R11, R17, R16 ;  /* 0x000000110b007223 */ /* 0x000fca0000000010 */
[----:B------:R-:W-:-:S04]  /*1900*/  SHF.R.U32.HI R13, RZ, 0x17, R0 ;  /* 0x00000017ff0d7819 */ /* 0x000fc80000011600 */
[----:B------:R-:W-:-:S04]  /*1910*/  LOP3.LUT R13, R13, 0xff, RZ, 0xc0, !PT ;  /* 0x000000ff0d0d7812 */ /* 0x000fc800078ec0ff */
[----:B------:R-:W-:-:S04]  /*1920*/  IADD3 R19, PT, PT, R13, R20, RZ ;  /* 0x000000140d137210 */ /* 0x000fc80007ffe0ff */
[----:B------:R-:W-:-:S04]  /*1930*/  IADD3 R13, PT, PT, R19, -0x1, RZ ;  /* 0xffffffff130d7810 */ /* 0x000fc80007ffe0ff */
        /* <DEDUP_REMOVED lines=10> */
[C---:B------:R-:W-:Y:S02]  /*19e0*/  IADD3 R20, PT, PT, R19.reuse, 0x20, RZ ;  /* 0x0000002013147810 */ /* 0x040fe40007ffe0ff */
[----:B------:R-:W-:Y:S02]  /*19f0*/  ISETP.NE.AND P3, PT, R19, RZ, PT ;  /* 0x000000ff1300720c */ /* 0x000fe40003f65270 */
[----:B------:R-:W-:Y:S01]  /*1a00*/  LOP3.LUT R15, R13, 0x7fffff, RZ, 0xc0, !PT ;  /* 0x007fffff0d0f7812 */ /* 0x000fe200078ec0ff */
[CCC-:B------:R-:W-:Y:S01]  /*1a10*/  FFMA.RP R13, R11.reuse, R17.reuse, R16.reuse ;  /* 0x000000110b0d7223 */ /* 0x1c0fe20000008010 */
[----:B------:R-:W-:Y:S01]  /*1a20*/  FFMA.RM R16, R11, R17, R16 ;  /* 0x000000110b107223 */ /* 0x000fe20000004010 */
[----:B------:R-:W-:Y:S02]  /*1a30*/  ISETP.NE.AND P1, PT, R19, RZ, PT ;  /* 0x000000ff1300720c */ /* 0x000fe40003f25270 */
[----:B------:R-:W-:-:S02]  /*1a40*/  LOP3.LUT R15, R15, 0x800000, RZ, 0xfc, !PT ;  /* 0x008000000f0f7812 */ /* 0x000fc400078efcff */
[----:B------:R-:W-:Y:S02]  /*1a50*/  IADD3 R11, PT, PT, -R19, RZ, RZ ;  /* 0x000000ff130b7210 */ /* 0x000fe40007ffe1ff */
[----:B------:R-:W-:Y:S02]  /*1a60*/  SHF.L.U32 R20, R15, R20, RZ ;  /* 0x000000140f147219 */ /* 0x000fe400000006ff */
[----:B------:R-:W-:Y:S02]  /*1a70*/  FSETP.NEU.FTZ.AND P0, PT, R13, R16, PT ;  /* 0x000000100d00720b */ /* 0x000fe40003f1d000 */
[----:B------:R-:W-:Y:S02]  /*1a80*/  SEL R16, R11, RZ, P3 ;  /* 0x000000ff0b107207 */ /* 0x000fe40001800000 */
[----:B------:R-:W-:Y:S02]  /*1a90*/  ISETP.NE.AND P1, PT, R20, RZ, P1 ;  /* 0x000000ff1400720c */ /* 0x000fe40000f25270 */
[----:B------:R-:W-:-:S02]  /*1aa0*/  SHF.R.U32.HI R16, RZ, R16, R15 ;  /* 0x00000010ff107219 */ /* 0x000fc4000001160f */
[----:B------:R-:W-:Y:S02]  /*1ab0*/  PLOP3.LUT P0, PT, P0, P1, PT, 0xf8, 0x8f ;  /* 0x00000000008f781c */ /* 0x000fe40000703f70 */
[----:B------:R-:W-:Y:S02]  /*1ac0*/  SHF.R.U32.HI R20, RZ, 0x1, R16 ;  /* 0x00000001ff147819 */ /* 0x000fe40000011610 */
[----:B------:R-:W-:-:S04]  /*1ad0*/  SEL R11, RZ, 0x1, !P0 ;  /* 0x00000001ff0b7807 */ /* 0x000fc80004000000 */
[----:B------:R-:W-:-:S04]  /*1ae0*/  LOP3.LUT R11, R11, 0x1, R20, 0xf8, !PT ;  /* 0x000000010b0b7812 */ /* 0x000fc800078ef814 */
[----:B------:R-:W-:-:S04]  /*1af0*/  LOP3.LUT R11, R11, R16, RZ, 0xc0, !PT ;  /* 0x000000100b0b7212 */ /* 0x000fc800078ec0ff */
[----:B------:R-:W-:-:S04]  /*1b00*/  IADD3 R11, PT, PT, R20, R11, RZ ;  /* 0x0000000b140b7210 */ /* 0x000fc80007ffe0ff */
[----:B------:R-:W-:Y:S01]  /*1b10*/  LOP3.LUT R0, R11, R0, RZ, 0xfc, !PT ;  /* 0x000000000b007212 */ /* 0x000fe200078efcff */
[----:B------:R-:W-:Y:S06]  /*1b20*/  BRA `(.L_x_81) ;  /* 0x0000000000107947 */ /* 0x000fec0003800000 */
.L_x_80:
[----:B------:R-:W-:-:S04]  /*1b30*/  LOP3.LUT R0, R0, 0x80000000, RZ, 0xc0, !PT ;  /* 0x8000000000007812 */ /* 0x000fc800078ec0ff */
[----:B------:R-:W-:Y:S01]  /*1b40*/  LOP3.LUT R0, R0, 0x7f800000, RZ, 0xfc, !PT ;  /* 0x7f80000000007812 */ /* 0x000fe200078efcff */
[----:B------:R-:W-:Y:S06]  /*1b50*/  BRA `(.L_x_81) ;  /* 0x0000000000047947 */ /* 0x000fec0003800000 */
.L_x_79:
[----:B------:R-:W-:-:S07]  /*1b60*/  LEA R0, R20, R0, 0x17 ;  /* 0x0000000014007211 */ /* 0x000fce00078eb8ff */
.L_x_81:
[----:B------:R-:W-:Y:S05]  /*1b70*/  BSYNC.RECONVERGENT B1 ;  /* 0x0000000000017941 */ /* 0x000fea0003800200 */
.L_x_78:
[----:B------:R-:W-:Y:S05]  /*1b80*/  BRA `(.L_x_82) ;  /* 0x0000000000207947 */ /* 0x000fea0003800000 */
.L_x_77:
[----:B------:R-:W-:-:S04]  /*1b90*/  LOP3.LUT R0, R11, 0x80000000, R0, 0x48, !PT ;  /* 0x800000000b007812 */ /* 0x000fc800078e4800 */
[----:B------:R-:W-:Y:S01]  /*1ba0*/  LOP3.LUT R0, R0, 0x7f800000, RZ, 0xfc, !PT ;  /* 0x7f80000000007812 */ /* 0x000fe200078efcff */
[----:B------:R-:W-:Y:S06]  /*1bb0*/  BRA `(.L_x_82) ;  /* 0x0000000000147947 */ /* 0x000fec0003800000 */
.L_x_76:
[----:B------:R-:W-:Y:S01]  /*1bc0*/  LOP3.LUT R0, R11, 0x80000000, R0, 0x48, !PT ;  /* 0x800000000b007812 */ /* 0x000fe200078e4800 */
[----:B------:R-:W-:Y:S06]  /*1bd0*/  BRA `(.L_x_82) ;  /* 0x00000000000c7947 */ /* 0x000fec0003800000 */
.L_x_75:
[----:B------:R-:W0:Y:S01]  /*1be0*/  MUFU.RSQ R0, -QNAN ;  /* 0xffc0000000007908 */ /* 0x000e220000001400 */
[----:B------:R-:W-:Y:S05]  /*1bf0*/  BRA `(.L_x_82) ;  /* 0x0000000000047947 */ /* 0x000fea0003800000 */
.L_x_74:
[----:B------:R-:W-:-:S07]  /*1c00*/  FADD.FTZ R0, R0, R11 ;  /* 0x0000000b00007221 */ /* 0x000fce0000010000 */
.L_x_82:
[----:B------:R-:W-:Y:S05]  /*1c10*/  BSYNC.RECONVERGENT B0 ;  /* 0x0000000000007941 */ /* 0x000fea0003800200 */
.L_x_72:
[----:B------:R-:W-:Y:S01]  /*1c20*/  HFMA2 R15, -RZ, RZ, 0, 0 ;  /* 0x00000000ff0f7431 */ /* 0x000fe200000001ff */
[----:B0-----:R-:W-:-:S03]  /*1c30*/  MOV R13, R0 ;  /* 0x00000000000d7202 */ /* 0x001fc60000000f00 */
[----:B------:R-:W-:Y:S05]  /*1c40*/  RET.REL.NODEC R14 `(_Z16matrixColumnNormPfS_S_S_iii) ;  /* 0xffffffe00eec7950 */ /* 0x000fea0003c3ffff */
.L_x_83:
        /* <DEDUP_REMOVED lines=11> */
.L_x_85:


//--------------------- .nv.shared._Z25matrixColumnNormOptimizedPfS_S_S_iii --------------------------
	.section	.nv.shared._Z25matrixColumnNormOptimizedPfS_S_S_iii,"aw",@nobits
	.sectionflags	@""
	.align	4
.nv.shared._Z25matrixColumnNormOptimizedPfS_S_S_iii:
	.zero		1408


//--------------------- .nv.shared.reserved.0     --------------------------
	.section	.nv.shared.reserved.0,"aw",@nobits
	.weak		__nv_reservedSMEM_offset_0_alias
	.size		__nv_reservedSMEM_offset_0_alias, 0, 64
	.other		__nv_reservedSMEM_offset_0_alias,@"STO_CUDA_RESERVED_SHARED STV_DEFAULT"
__nv_reservedSMEM_offset_0_alias:
	.zero		0
	.zero		64


//--------------------- .nv.constant0._Z25matrixColumnNormOptimizedPfS_S_S_iii --------------------------
	.section	.nv.constant0._Z25matrixColumnNormOptimizedPfS_S_S_iii,"a",@progbits
	.sectionflags	@""
	.align	4
.nv.constant0._Z25matrixColumnNormOptimizedPfS_S_S_iii:
	.zero		940


//--------------------- .nv.constant0._Z16matrixColumnNormPfS_S_S_iii --------------------------
	.section	.nv.constant0._Z16matrixColumnNormPfS_S_S_iii,"a",@progbits
	.sectionflags	@""
	.align	4
.nv.constant0._Z16matrixColumnNormPfS_S_S_iii:
	.zero		940


//--------------------- SYMBOLS --------------------------

	.type		.nv.reservedSmem.offset0,@object
	.size		.nv.reservedSmem.offset0,0x4
	.type		.nv.reservedSmem.cap,@object
	.size		.nv.reservedSmem.cap,0x4
